	.target	sm_90a

	.elftype	@"ET_EXEC"


//--------------------- .note.nv.tkinfo           --------------------------
	.section	.note.nv.tkinfo,"",@"SHT_NOTE"
	.sectionflags	@"SHF_NOTE_NV_TKINFO"
	.tkinfo
        /*0018*/ 	.word	0x00000002
        /*0030*/ 	.string	""
        /*0030*/ 	.string	"ptxas"
        /*0030*/ 	.string	"Cuda compilation tools, release 13.0, V13.0.88"
        /*0030*/ 	.string	"Build cuda_13.0.r13.0/compiler.36424714_0"
        /*0030*/ 	.string	"-arch sm_90a -m 64 "



//--------------------- .note.nv.cuinfo           --------------------------
	.section	.note.nv.cuinfo,"",@"SHT_NOTE"
	.sectionflags	@"SHF_NOTE_NV_CUINFO"
        /*0018*/ 	.short	0x0002
        /*001a*/ 	.short	0x005a
        /*001c*/ 	.short	0x0082
	.zero		2


//--------------------- .nv.info                  --------------------------
	.section	.nv.info,"",@"SHT_CUDA_INFO"
	.align	4


	//----- nvinfo : EIATTR_REGCOUNT
	.align		4
        /*0000*/ 	.byte	0x04, 0x2f
        /*0002*/ 	.short	(.L_15 - .L_14)
	.align		4
.L_14:
        /*0004*/ 	.word	index@(_ZN7cutlass13device_kernelINS_4gemm6kernel13GemmUniversalIN4cute5tupleIJiiiiEEENS1_10collective13CollectiveMmaINS1_34MainloopSm90TmaGmmaWarpSpecializedILi11ENS5_IJNS4_1CILi1EEESB_SB_EEENS1_35KernelTmaWarpSpecializedCooperativeEEENS5_IJNSA_ILi192EEENSA_ILi128EEENSA_ILi32EEEEEENS_6half_tENS5_IJlSB_lEEESJ_SK_NS4_8TiledMMAINS4_8MMA_AtomIJNS4_4SM904GMMA26MMA_64x128x16_F32F16F16_SSILNSO_5MajorE0ELSQ_0ELNSO_7ScaleInE1ELSR_1EEEEEENS4_6LayoutINS5_IJNSA_ILi2EEESB_SB_EEENS5_IJSB_NSA_ILi0EEESX_EEEEENS5_IJNS4_10UnderscoreES10_S10_EEEEENS4_13SM90_TMA_LOADENS4_14ComposedLayoutINS4_7SwizzleILi2ELi4ELi3EEENS4_18smem_ptr_flag_bitsILi16EEENSU_INS5_IJNSA_ILi8EEESH_EEENS5_IJSH_SB_EEEEEEEvNS4_8identityES13_S1D_vS1E_EENS_8epilogue10collective6detail29Sm90TmaWarpSpecializedAdapterINS1H_15DefaultEpilogueISJ_SK_SK_NS1G_6thread17LinearCombinationISJ_Li1EffLNS1L_9ScaleType4KindE0ELNS_15FloatRoundStyleE2ESJ_EENS1_15EpilogueDefaultEEEEEvvEEEEvNT_6ParamsE)
        /*0008*/ 	.word	0x000000a8


	//----- nvinfo : EIATTR_FRAME_SIZE
	.align		4
.L_15:
        /*000c*/ 	.byte	0x04, 0x11
        /*000e*/ 	.short	(.L_17 - .L_16)
	.align		4
.L_16:
        /*0010*/ 	.word	index@(_ZN7cutlass13device_kernelINS_4gemm6kernel13GemmUniversalIN4cute5tupleIJiiiiEEENS1_10collective13CollectiveMmaINS1_34MainloopSm90TmaGmmaWarpSpecializedILi11ENS5_IJNS4_1CILi1EEESB_SB_EEENS1_35KernelTmaWarpSpecializedCooperativeEEENS5_IJNSA_ILi192EEENSA_ILi128EEENSA_ILi32EEEEEENS_6half_tENS5_IJlSB_lEEESJ_SK_NS4_8TiledMMAINS4_8MMA_AtomIJNS4_4SM904GMMA26MMA_64x128x16_F32F16F16_SSILNSO_5MajorE0ELSQ_0ELNSO_7ScaleInE1ELSR_1EEEEEENS4_6LayoutINS5_IJNSA_ILi2EEESB_SB_EEENS5_IJSB_NSA_ILi0EEESX_EEEEENS5_IJNS4_10UnderscoreES10_S10_EEEEENS4_13SM90_TMA_LOADENS4_14ComposedLayoutINS4_7SwizzleILi2ELi4ELi3EEENS4_18smem_ptr_flag_bitsILi16EEENSU_INS5_IJNSA_ILi8EEESH_EEENS5_IJSH_SB_EEEEEEEvNS4_8identityES13_S1D_vS1E_EENS_8epilogue10collective6detail29Sm90TmaWarpSpecializedAdapterINS1H_15DefaultEpilogueISJ_SK_SK_NS1G_6thread17LinearCombinationISJ_Li1EffLNS1L_9ScaleType4KindE0ELNS_15FloatRoundStyleE2ESJ_EENS1_15EpilogueDefaultEEEEEvvEEEEvNT_6ParamsE)
        /*0014*/ 	.word	0x00000000


	//----- nvinfo : EIATTR_MIN_STACK_SIZE
	.align		4
.L_17:
        /*0018*/ 	.byte	0x04, 0x12
        /*001a*/ 	.short	(.L_19 - .L_18)
	.align		4
.L_18:
        /*001c*/ 	.word	index@(_ZN7cutlass13device_kernelINS_4gemm6kernel13GemmUniversalIN4cute5tupleIJiiiiEEENS1_10collective13CollectiveMmaINS1_34MainloopSm90TmaGmmaWarpSpecializedILi11ENS5_IJNS4_1CILi1EEESB_SB_EEENS1_35KernelTmaWarpSpecializedCooperativeEEENS5_IJNSA_ILi192EEENSA_ILi128EEENSA_ILi32EEEEEENS_6half_tENS5_IJlSB_lEEESJ_SK_NS4_8TiledMMAINS4_8MMA_AtomIJNS4_4SM904GMMA26MMA_64x128x16_F32F16F16_SSILNSO_5MajorE0ELSQ_0ELNSO_7ScaleInE1ELSR_1EEEEEENS4_6LayoutINS5_IJNSA_ILi2EEESB_SB_EEENS5_IJSB_NSA_ILi0EEESX_EEEEENS5_IJNS4_10UnderscoreES10_S10_EEEEENS4_13SM90_TMA_LOADENS4_14ComposedLayoutINS4_7SwizzleILi2ELi4ELi3EEENS4_18smem_ptr_flag_bitsILi16EEENSU_INS5_IJNSA_ILi8EEESH_EEENS5_IJSH_SB_EEEEEEEvNS4_8identityES13_S1D_vS1E_EENS_8epilogue10collective6detail29Sm90TmaWarpSpecializedAdapterINS1H_15DefaultEpilogueISJ_SK_SK_NS1G_6thread17LinearCombinationISJ_Li1EffLNS1L_9ScaleType4KindE0ELNS_15FloatRoundStyleE2ESJ_EENS1_15EpilogueDefaultEEEEEvvEEEEvNT_6ParamsE)
        /*0020*/ 	.word	0x00000000
.L_19:


//--------------------- .nv.compat                --------------------------
	.section	.nv.compat,"",@"SHT_CUDA_COMPAT_INFO"
	.align	4
        /*0000*/ 	.byte	0x02, 0x09, 0x01, 0x00, 0x02, 0x02, 0x04, 0x00, 0x02, 0x05, 0x05, 0x00, 0x03, 0x07, 0x01, 0x01
        /*0010*/ 	.byte	0x02, 0x03, 0x01, 0x00, 0x02, 0x06, 0x01, 0x00, 0x04, 0x0b, 0x08, 0x00, 0x00, 0x00, 0x00, 0x00
        /*0020*/ 	.byte	0x00, 0x00, 0x00, 0x00


//--------------------- .nv.info._ZN7cutlass13device_kernelINS_4gemm6kernel13GemmUniversalIN4cute5tupleIJiiiiEEENS1_10collective13CollectiveMmaINS1_34MainloopSm90TmaGmmaWarpSpecializedILi11ENS5_IJNS4_1CILi1EEESB_SB_EEENS1_35KernelTmaWarpSpecializedCooperativeEEENS5_IJNSA_ILi192EEENSA_ILi128EEENSA_ILi32EEEEEENS_6half_tENS5_IJlSB_lEEESJ_SK_NS4_8TiledMMAINS4_8MMA_AtomIJNS4_4SM904GMMA26MMA_64x128x16_F32F16F16_SSILNSO_5MajorE0ELSQ_0ELNSO_7ScaleInE1ELSR_1EEEEEENS4_6LayoutINS5_IJNSA_ILi2EEESB_SB_EEENS5_IJSB_NSA_ILi0EEESX_EEEEENS5_IJNS4_10UnderscoreES10_S10_EEEEENS4_13SM90_TMA_LOADENS4_14ComposedLayoutINS4_7SwizzleILi2ELi4ELi3EEENS4_18smem_ptr_flag_bitsILi16EEENSU_INS5_IJNSA_ILi8EEESH_EEENS5_IJSH_SB_EEEEEEEvNS4_8identityES13_S1D_vS1E_EENS_8epilogue10collective6detail29Sm90TmaWarpSpecializedAdapterINS1H_15DefaultEpilogueISJ_SK_SK_NS1G_6thread17LinearCombinationISJ_Li1EffLNS1L_9ScaleType4KindE0ELNS_15FloatRoundStyleE2ESJ_EENS1_15EpilogueDefaultEEEEEvvEEEEvNT_6ParamsE --------------------------
	.section	.nv.info._ZN7cutlass13device_kernelINS_4gemm6kernel13GemmUniversalIN4cute5tupleIJiiiiEEENS1_10collective13CollectiveMmaINS1_34MainloopSm90TmaGmmaWarpSpecializedILi11ENS5_IJNS4_1CILi1EEESB_SB_EEENS1_35KernelTmaWarpSpecializedCooperativeEEENS5_IJNSA_ILi192EEENSA_ILi128EEENSA_ILi32EEEEEENS_6half_tENS5_IJlSB_lEEESJ_SK_NS4_8TiledMMAINS4_8MMA_AtomIJNS4_4SM904GMMA26MMA_64x128x16_F32F16F16_SSILNSO_5MajorE0ELSQ_0ELNSO_7ScaleInE1ELSR_1EEEEEENS4_6LayoutINS5_IJNSA_ILi2EEESB_SB_EEENS5_IJSB_NSA_ILi0EEESX_EEEEENS5_IJNS4_10UnderscoreES10_S10_EEEEENS4_13SM90_TMA_LOADENS4_14ComposedLayoutINS4_7SwizzleILi2ELi4ELi3EEENS4_18smem_ptr_flag_bitsILi16EEENSU_INS5_IJNSA_ILi8EEESH_EEENS5_IJSH_SB_EEEEEEEvNS4_8identityES13_S1D_vS1E_EENS_8epilogue10collective6detail29Sm90TmaWarpSpecializedAdapterINS1H_15DefaultEpilogueISJ_SK_SK_NS1G_6thread17LinearCombinationISJ_Li1EffLNS1L_9ScaleType4KindE0ELNS_15FloatRoundStyleE2ESJ_EENS1_15EpilogueDefaultEEEEEvvEEEEvNT_6ParamsE,"",@"SHT_CUDA_INFO"
	.sectionflags	@""
	.align	4


	//----- nvinfo : EIATTR_CUDA_API_VERSION
	.align		4
        /*0000*/ 	.byte	0x04, 0x37
        /*0002*/ 	.short	(.L_21 - .L_20)
.L_20:
        /*0004*/ 	.word	0x00000082


	//----- nvinfo : EIATTR_KPARAM_INFO
	.align		4
.L_21:
        /*0008*/ 	.byte	0x04, 0x17
        /*000a*/ 	.short	(.L_23 - .L_22)
.L_22:
        /*000c*/ 	.word	0x00000000
        /*0010*/ 	.short	0x0000
        /*0012*/ 	.short	0x0070
        /*0014*/ 	.byte	0x00, 0xf0, 0x01, 0x10


	//----- nvinfo : EIATTR_SPARSE_MMA_MASK
	.align		4
.L_23:
        /*0018*/ 	.byte	0x03, 0x50
        /*001a*/ 	.short	0x0000


	//----- nvinfo : EIATTR_MAXREG_COUNT
	.align		4
        /*001c*/ 	.byte	0x03, 0x1b
        /*001e*/ 	.short	0x00a8


	//----- nvinfo : EIATTR_NUM_BARRIERS
	.align		4
        /*0020*/ 	.byte	0x02, 0x4c
        /*0022*/ 	.byte	0x01
	.zero		1


	//----- nvinfo : EIATTR_EXTERNS
	.align		4
        /*0024*/ 	.byte	0x04, 0x0f
        /*0026*/ 	.short	(.L_25 - .L_24)


	//   ....[0]....
	.align		4
.L_24:
        /*0028*/ 	.word	index@(__assertfail)


	//----- nvinfo : EIATTR_MERCURY_ISA_VERSION
	.align		4
.L_25:
        /*002c*/ 	.byte	0x03, 0x5f
        /*002e*/ 	.short	0x0101


	//----- nvinfo : EIATTR_INT_WARP_WIDE_INSTR_OFFSETS
	.align		4
        /*0030*/ 	.byte	0x04, 0x31
        /*0032*/ 	.short	(.L_27 - .L_26)


	//   ....[0]....
.L_26:
        /*0034*/ 	.word	0x000004c0


	//   ....[1]....
        /*0038*/ 	.word	0x000004f0


	//   ....[2]....
        /*003c*/ 	.word	0x000005d0


	//----- nvinfo : EIATTR_COOP_GROUP_MASK_REGIDS
	.align		4
.L_27:
        /*0040*/ 	.byte	0x04, 0x29
        /*0042*/ 	.short	(.L_29 - .L_28)


	//   ....[0]....
.L_28:
        /*0044*/ 	.word	0xffffffff


	//   ....[1]....
        /*0048*/ 	.word	0xffffffff


	//   ....[2]....
        /*004c*/ 	.word	0xffffffff


	//   ....[3]....
        /*0050*/ 	.word	0xffffffff


	//   ....[4]....
        /*0054*/ 	.word	0xffffffff


	//----- nvinfo : EIATTR_COOP_GROUP_INSTR_OFFSETS
	.align		4
.L_29:
        /*0058*/ 	.byte	0x04, 0x28
        /*005a*/ 	.short	(.L_31 - .L_30)


	//   ....[0]....
.L_30:
        /*005c*/ 	.word	0x00000060


	//   ....[1]....
        /*0060*/ 	.word	0x00000070


	//   ....[2]....
        /*0064*/ 	.word	0x00000130


	//   ....[3]....
        /*0068*/ 	.word	0x000003d0


	//   ....[4]....
        /*006c*/ 	.word	0x00001080


	//----- nvinfo : EIATTR_REG_RECONFIG
	.align		4
.L_31:
        /*0070*/ 	.byte	0x01, 0x54
	.zero		2


	//----- nvinfo : EIATTR_SYSCALL_OFFSETS
	.align		4
        /*0074*/ 	.byte	0x04, 0x46
        /*0076*/ 	.short	(.L_33 - .L_32)


	//   ....[0]....
.L_32:
        /*0078*/ 	.word	0x00001240


	//----- nvinfo : EIATTR_MBARRIER_INSTR_OFFSETS
	.align		4
.L_33:
        /*007c*/ 	.byte	0x04, 0x39
        /*007e*/ 	.short	(.L_35 - .L_34)


	//   ....[0]....
.L_34:
        /*0080*/ 	.word	0x00000250
        /*0084*/ 	.word	0x000000ff
        /*0088*/ 	.word	0x00000000
        /*008c*/ 	.short	0x0100
        /*008e*/ 	.byte	0x08
	.zero		1


	//   ....[1]....
        /*0090*/ 	.word	0x00000260
        /*0094*/ 	.word	0x000000ff
        /*0098*/ 	.word	0x00000058
        /*009c*/ 	.short	0x0100
        /*009e*/ 	.byte	0x08
	.zero		1


	//   ....[2]....
        /*00a0*/ 	.word	0x00000270
        /*00a4*/ 	.word	0x000000ff
        /*00a8*/ 	.word	0x00000008
        /*00ac*/ 	.short	0x0100
        /*00ae*/ 	.byte	0x08
	.zero		1


	//   ....[3]....
        /*00b0*/ 	.word	0x00000280
        /*00b4*/ 	.word	0x000000ff
        /*00b8*/ 	.word	0x00000060
        /*00bc*/ 	.short	0x0100
        /*00be*/ 	.byte	0x08
	.zero		1


	//   ....[4]....
        /*00c0*/ 	.word	0x00000290
        /*00c4*/ 	.word	0x000000ff
        /*00c8*/ 	.word	0x00000010
        /*00cc*/ 	.short	0x0100
        /*00ce*/ 	.byte	0x08
	.zero		1


	//   ....[5]....
        /*00d0*/ 	.word	0x000002a0
        /*00d4*/ 	.word	0x000000ff
        /*00d8*/ 	.word	0x00000068
        /*00dc*/ 	.short	0x0100
        /*00de*/ 	.byte	0x08
	.zero		1


	//   ....[6]....
        /*00e0*/ 	.word	0x000002b0
        /*00e4*/ 	.word	0x000000ff
        /*00e8*/ 	.word	0x00000018
        /*00ec*/ 	.short	0x0100
        /*00ee*/ 	.byte	0x08
	.zero		1


	//   ....[7]....
        /*00f0*/ 	.word	0x000002c0
        /*00f4*/ 	.word	0x000000ff
        /*00f8*/ 	.word	0x00000070
        /*00fc*/ 	.short	0x0100
        /*00fe*/ 	.byte	0x08
	.zero		1


	//   ....[8]....
        /*0100*/ 	.word	0x000002d0
        /*0104*/ 	.word	0x000000ff
        /*0108*/ 	.word	0x00000020
        /*010c*/ 	.short	0x0100
        /*010e*/ 	.byte	0x08
	.zero		1


	//   ....[9]....
        /*0110*/ 	.word	0x000002e0
        /*0114*/ 	.word	0x000000ff
        /*0118*/ 	.word	0x00000078
        /*011c*/ 	.short	0x0100
        /*011e*/ 	.byte	0x08
	.zero		1


	//   ....[10]....
        /*0120*/ 	.word	0x000002f0
        /*0124*/ 	.word	0x000000ff
        /*0128*/ 	.word	0x00000028
        /*012c*/ 	.short	0x0100
        /*012e*/ 	.byte	0x08
	.zero		1


	//   ....[11]....
        /*0130*/ 	.word	0x00000300
        /*0134*/ 	.word	0x000000ff
        /*0138*/ 	.word	0x00000080
        /*013c*/ 	.short	0x0100
        /*013e*/ 	.byte	0x08
	.zero		1


	//   ....[12]....
        /*0140*/ 	.word	0x00000310
        /*0144*/ 	.word	0x000000ff
        /*0148*/ 	.word	0x00000030
        /*014c*/ 	.short	0x0100
        /*014e*/ 	.byte	0x08
	.zero		1


	//   ....[13]....
        /*0150*/ 	.word	0x00000320
        /*0154*/ 	.word	0x000000ff
        /*0158*/ 	.word	0x00000088
        /*015c*/ 	.short	0x0100
        /*015e*/ 	.byte	0x08
	.zero		1


	//   ....[14]....
        /*0160*/ 	.word	0x00000330
        /*0164*/ 	.word	0x000000ff
        /*0168*/ 	.word	0x00000038
        /*016c*/ 	.short	0x0100
        /*016e*/ 	.byte	0x08
	.zero		1


	//   ....[15]....
        /*0170*/ 	.word	0x00000340
        /*0174*/ 	.word	0x000000ff
        /*0178*/ 	.word	0x00000090
        /*017c*/ 	.short	0x0100
        /*017e*/ 	.byte	0x08
	.zero		1


	//   ....[16]....
        /*0180*/ 	.word	0x00000350
        /*0184*/ 	.word	0x000000ff
        /*0188*/ 	.word	0x00000040
        /*018c*/ 	.short	0x0100
        /*018e*/ 	.byte	0x08
	.zero		1


	//   ....[17]....
        /*0190*/ 	.word	0x00000360
        /*0194*/ 	.word	0x000000ff
        /*0198*/ 	.word	0x00000098
        /*019c*/ 	.short	0x0100
        /*019e*/ 	.byte	0x08
	.zero		1


	//   ....[18]....
        /*01a0*/ 	.word	0x00000370
        /*01a4*/ 	.word	0x000000ff
        /*01a8*/ 	.word	0x00000048
        /*01ac*/ 	.short	0x0100
        /*01ae*/ 	.byte	0x08
	.zero		1


	//   ....[19]....
        /*01b0*/ 	.word	0x00000380
        /*01b4*/ 	.word	0x000000ff
        /*01b8*/ 	.word	0x000000a0
        /*01bc*/ 	.short	0x0100
        /*01be*/ 	.byte	0x08
	.zero		1


	//   ....[20]....
        /*01c0*/ 	.word	0x00000390
        /*01c4*/ 	.word	0x000000ff
        /*01c8*/ 	.word	0x00000050
        /*01cc*/ 	.short	0x0100
        /*01ce*/ 	.byte	0x08
	.zero		1


	//   ....[21]....
        /*01d0*/ 	.word	0x000003a0
        /*01d4*/ 	.word	0x000000ff
        /*01d8*/ 	.word	0x000000a8
        /*01dc*/ 	.short	0x0100
        /*01de*/ 	.byte	0x08
	.zero		1


	//   ....[22]....
        /*01e0*/ 	.word	0x00000640
        /*01e4*/ 	.word	0x000000ff
        /*01e8*/ 	.word	0x000000c0
        /*01ec*/ 	.short	0x0100
        /*01ee*/ 	.byte	0x06
	.zero		1


	//   ....[23]....
        /*01f0*/ 	.word	0x000006a0
        /*01f4*/ 	.word	0x000000ff
        /*01f8*/ 	.word	0x000000c8
        /*01fc*/ 	.short	0x0100
        /*01fe*/ 	.byte	0x06
	.zero		1


	//   ....[24]....
        /*0200*/ 	.word	0x000012c0
        /*0204*/ 	.word	0x00000003
        /*0208*/ 	.word	0x00000000
        /*020c*/ 	.short	0x010a
        /*020e*/ 	.byte	0x3f
	.zero		1


	//   ....[25]....
        /*0210*/ 	.word	0x00001300
        /*0214*/ 	.word	0x00000003
        /*0218*/ 	.word	0x00000000
        /*021c*/ 	.short	0x010a
        /*021e*/ 	.byte	0x3f
	.zero		1


	//   ....[26]....
        /*0220*/ 	.word	0x00001660
        /*0224*/ 	.word	0x000000ff
        /*0228*/ 	.word	0x00000000
        /*022c*/ 	.short	0x010a
        /*022e*/ 	.byte	0x08
	.zero		1


	//   ....[27]....
        /*0230*/ 	.word	0x000016a0
        /*0234*/ 	.word	0x000000ff
        /*0238*/ 	.word	0x00000000
        /*023c*/ 	.short	0x010a
        /*023e*/ 	.byte	0x08
	.zero		1


	//   ....[28]....
        /*0240*/ 	.word	0x000018c0
        /*0244*/ 	.word	0x000000ff
        /*0248*/ 	.word	0x00000000
        /*024c*/ 	.short	0x0101
        /*024e*/ 	.byte	0x08
	.zero		1


	//   ....[29]....
        /*0250*/ 	.word	0x00001ac0
        /*0254*/ 	.word	0x000000ff
        /*0258*/ 	.word	0x00000000
        /*025c*/ 	.short	0x0101
        /*025e*/ 	.byte	0x06
	.zero		1


	//   ....[30]....
        /*0260*/ 	.word	0x0000b370
        /*0264*/ 	.word	0x0000000e
        /*0268*/ 	.word	0x00000058
        /*026c*/ 	.short	0x010a
        /*026e*/ 	.byte	0x3f
	.zero		1


	//   ....[31]....
        /*0270*/ 	.word	0x0000b6f0
        /*0274*/ 	.word	0x00000006
        /*0278*/ 	.word	0x000000c8
        /*027c*/ 	.short	0x0101
        /*027e*/ 	.byte	0x3f
	.zero		1


	//   ....[32]....
        /*0280*/ 	.word	0x0000be20
        /*0284*/ 	.word	0x00000007
        /*0288*/ 	.word	0x00000000
        /*028c*/ 	.short	0x010a
        /*028e*/ 	.byte	0x3f
	.zero		1


	//   ....[33]....
        /*0290*/ 	.word	0x0000bea0
        /*0294*/ 	.word	0x00000009
        /*0298*/ 	.word	0x00000000
        /*029c*/ 	.short	0x010a
        /*029e*/ 	.byte	0x3f
	.zero		1


	//   ....[34]....
        /*02a0*/ 	.word	0x0000bf30
        /*02a4*/ 	.word	0x00000006
        /*02a8*/ 	.word	0x00000000
        /*02ac*/ 	.short	0x010a
        /*02ae*/ 	.byte	0x3f
	.zero		1


	//   ....[35]....
        /*02b0*/ 	.word	0x0000bfc0
        /*02b4*/ 	.word	0x00000009
        /*02b8*/ 	.word	0x00000000
        /*02bc*/ 	.short	0x010a
        /*02be*/ 	.byte	0x3f
	.zero		1


	//   ....[36]....
        /*02c0*/ 	.word	0x0000c050
        /*02c4*/ 	.word	0x00000006
        /*02c8*/ 	.word	0x00000000
        /*02cc*/ 	.short	0x010a
        /*02ce*/ 	.byte	0x3f
	.zero		1


	//   ....[37]....
        /*02d0*/ 	.word	0x0000c0e0
        /*02d4*/ 	.word	0x00000009
        /*02d8*/ 	.word	0x00000000
        /*02dc*/ 	.short	0x010a
        /*02de*/ 	.byte	0x3f
	.zero		1


	//   ....[38]....
        /*02e0*/ 	.word	0x0000c170
        /*02e4*/ 	.word	0x00000006
        /*02e8*/ 	.word	0x00000000
        /*02ec*/ 	.short	0x010a
        /*02ee*/ 	.byte	0x3f
	.zero		1


	//   ....[39]....
        /*02f0*/ 	.word	0x0000c200
        /*02f4*/ 	.word	0x00000009
        /*02f8*/ 	.word	0x00000000
        /*02fc*/ 	.short	0x010a
        /*02fe*/ 	.byte	0x3f
	.zero		1


	//   ....[40]....
        /*0300*/ 	.word	0x0000c290
        /*0304*/ 	.word	0x00000006
        /*0308*/ 	.word	0x00000000
        /*030c*/ 	.short	0x010a
        /*030e*/ 	.byte	0x3f
	.zero		1


	//   ....[41]....
        /*0310*/ 	.word	0x0000c320
        /*0314*/ 	.word	0x00000009
        /*0318*/ 	.word	0x00000000
        /*031c*/ 	.short	0x010a
        /*031e*/ 	.byte	0x3f
	.zero		1


	//   ....[42]....
        /*0320*/ 	.word	0x0000c3b0
        /*0324*/ 	.word	0x00000003
        /*0328*/ 	.word	0x00000000
        /*032c*/ 	.short	0x010a
        /*032e*/ 	.byte	0x3f
	.zero		1


	//   ....[43]....
        /*0330*/ 	.word	0x0000c410
        /*0334*/ 	.word	0x00000003
        /*0338*/ 	.word	0x00000000
        /*033c*/ 	.short	0x010a
        /*033e*/ 	.byte	0x3f
	.zero		1


	//   ....[44]....
        /*0340*/ 	.word	0x0000c470
        /*0344*/ 	.word	0x00000004
        /*0348*/ 	.word	0x00000000
        /*034c*/ 	.short	0x010a
        /*034e*/ 	.byte	0x3f
	.zero		1


	//   ....[45]....
        /*0350*/ 	.word	0x0000c540
        /*0354*/ 	.word	0x0000000e
        /*0358*/ 	.word	0x00000058
        /*035c*/ 	.short	0x010a
        /*035e*/ 	.byte	0x3f
	.zero		1


	//   ....[46]....
        /*0360*/ 	.word	0x0000c610
        /*0364*/ 	.word	0x00000007
        /*0368*/ 	.word	0x00000000
        /*036c*/ 	.short	0x010a
        /*036e*/ 	.byte	0x3f
	.zero		1


	//   ....[47]....
        /*0370*/ 	.word	0x0000c660
        /*0374*/ 	.word	0x00000009
        /*0378*/ 	.word	0x00000000
        /*037c*/ 	.short	0x010a
        /*037e*/ 	.byte	0x3f
	.zero		1


	//   ....[48]....
        /*0380*/ 	.word	0x0000c6b0
        /*0384*/ 	.word	0x00000006
        /*0388*/ 	.word	0x00000000
        /*038c*/ 	.short	0x010a
        /*038e*/ 	.byte	0x3f
	.zero		1


	//   ....[49]....
        /*0390*/ 	.word	0x0000c700
        /*0394*/ 	.word	0x00000009
        /*0398*/ 	.word	0x00000000
        /*039c*/ 	.short	0x010a
        /*039e*/ 	.byte	0x3f
	.zero		1


	//   ....[50]....
        /*03a0*/ 	.word	0x0000c750
        /*03a4*/ 	.word	0x00000006
        /*03a8*/ 	.word	0x00000000
        /*03ac*/ 	.short	0x010a
        /*03ae*/ 	.byte	0x3f
	.zero		1


	//   ....[51]....
        /*03b0*/ 	.word	0x0000c7a0
        /*03b4*/ 	.word	0x00000009
        /*03b8*/ 	.word	0x00000000
        /*03bc*/ 	.short	0x010a
        /*03be*/ 	.byte	0x3f
	.zero		1


	//   ....[52]....
        /*03c0*/ 	.word	0x0000c7f0
        /*03c4*/ 	.word	0x00000006
        /*03c8*/ 	.word	0x00000000
        /*03cc*/ 	.short	0x010a
        /*03ce*/ 	.byte	0x3f
	.zero		1


	//   ....[53]....
        /*03d0*/ 	.word	0x0000c840
        /*03d4*/ 	.word	0x00000009
        /*03d8*/ 	.word	0x00000000
        /*03dc*/ 	.short	0x010a
        /*03de*/ 	.byte	0x3f
	.zero		1


	//   ....[54]....
        /*03e0*/ 	.word	0x0000c890
        /*03e4*/ 	.word	0x00000006
        /*03e8*/ 	.word	0x00000000
        /*03ec*/ 	.short	0x010a
        /*03ee*/ 	.byte	0x3f
	.zero		1


	//   ....[55]....
        /*03f0*/ 	.word	0x0000c8e0
        /*03f4*/ 	.word	0x00000009
        /*03f8*/ 	.word	0x00000000
        /*03fc*/ 	.short	0x010a
        /*03fe*/ 	.byte	0x3f
	.zero		1


	//----- nvinfo : EIATTR_NUM_MBARRIERS
	.align		4
.L_35:
        /*0400*/ 	.byte	0x03, 0x38
        /*0402*/ 	.short	0x0018


	//----- nvinfo : EIATTR_EXIT_INSTR_OFFSETS
	.align		4
        /*0404*/ 	.byte	0x04, 0x1c
        /*0406*/ 	.short	(.L_37 - .L_36)


	//   ....[0]....
.L_36:
        /*0408*/ 	.word	0x000006f0


	//   ....[1]....
        /*040c*/ 	.word	0x00000fb0


	//   ....[2]....
        /*0410*/ 	.word	0x0000a9e0


	//   ....[3]....
        /*0414*/ 	.word	0x0000b010


	//   ....[4]....
        /*0418*/ 	.word	0x0000c400


	//----- nvinfo : EIATTR_MAX_THREADS
	.align		4
.L_37:
        /*041c*/ 	.byte	0x04, 0x05
        /*041e*/ 	.short	(.L_39 - .L_38)
.L_38:
        /*0420*/ 	.word	0x00000180
        /*0424*/ 	.word	0x00000001
        /*0428*/ 	.word	0x00000001


	//----- nvinfo : EIATTR_CRS_STACK_SIZE
	.align		4
.L_39:
        /*042c*/ 	.byte	0x04, 0x1e
        /*042e*/ 	.short	(.L_41 - .L_40)
.L_40:
        /*0430*/ 	.word	0x00000000


	//----- nvinfo : EIATTR_CBANK_PARAM_SIZE
	.align		4
.L_41:
        /*0434*/ 	.byte	0x03, 0x19
        /*0436*/ 	.short	0x0470


	//----- nvinfo : EIATTR_PARAM_CBANK
	.align		4
        /*0438*/ 	.byte	0x04, 0x0a
        /*043a*/ 	.short	(.L_43 - .L_42)
	.align		4
.L_42:
        /*043c*/ 	.word	index@(.nv.constant0._ZN7cutlass13device_kernelINS_4gemm6kernel13GemmUniversalIN4cute5tupleIJiiiiEEENS1_10collective13CollectiveMmaINS1_34MainloopSm90TmaGmmaWarpSpecializedILi11ENS5_IJNS4_1CILi1EEESB_SB_EEENS1_35KernelTmaWarpSpecializedCooperativeEEENS5_IJNSA_ILi192EEENSA_ILi128EEENSA_ILi32EEEEEENS_6half_tENS5_IJlSB_lEEESJ_SK_NS4_8TiledMMAINS4_8MMA_AtomIJNS4_4SM904GMMA26MMA_64x128x16_F32F16F16_SSILNSO_5MajorE0ELSQ_0ELNSO_7ScaleInE1ELSR_1EEEEEENS4_6LayoutINS5_IJNSA_ILi2EEESB_SB_EEENS5_IJSB_NSA_ILi0EEESX_EEEEENS5_IJNS4_10UnderscoreES10_S10_EEEEENS4_13SM90_TMA_LOADENS4_14ComposedLayoutINS4_7SwizzleILi2ELi4ELi3EEENS4_18smem_ptr_flag_bitsILi16EEENSU_INS5_IJNSA_ILi8EEESH_EEENS5_IJSH_SB_EEEEEEEvNS4_8identityES13_S1D_vS1E_EENS_8epilogue10collective6detail29Sm90TmaWarpSpecializedAdapterINS1H_15DefaultEpilogueISJ_SK_SK_NS1G_6thread17LinearCombinationISJ_Li1EffLNS1L_9ScaleType4KindE0ELNS_15FloatRoundStyleE2ESJ_EENS1_15EpilogueDefaultEEEEEvvEEEEvNT_6ParamsE)
        /*0440*/ 	.short	0x0210
        /*0442*/ 	.short	0x0470


	//----- nvinfo : EIATTR_SW_WAR
	.align		4
.L_43:
        /*0444*/ 	.byte	0x04, 0x36
        /*0446*/ 	.short	(.L_45 - .L_44)
.L_44:
        /*0448*/ 	.word	0x00000008
.L_45:


//--------------------- .nv.callgraph             --------------------------
	.section	.nv.callgraph,"",@"SHT_CUDA_CALLGRAPH"
	.align	4
	.sectionentsize	8
	.align		4
        /*0000*/ 	.word	0x00000000
	.align		4
        /*0004*/ 	.word	0xffffffff
	.align		4
        /*0008*/ 	.word	index@(_ZN7cutlass13device_kernelINS_4gemm6kernel13GemmUniversalIN4cute5tupleIJiiiiEEENS1_10collective13CollectiveMmaINS1_34MainloopSm90TmaGmmaWarpSpecializedILi11ENS5_IJNS4_1CILi1EEESB_SB_EEENS1_35KernelTmaWarpSpecializedCooperativeEEENS5_IJNSA_ILi192EEENSA_ILi128EEENSA_ILi32EEEEEENS_6half_tENS5_IJlSB_lEEESJ_SK_NS4_8TiledMMAINS4_8MMA_AtomIJNS4_4SM904GMMA26MMA_64x128x16_F32F16F16_SSILNSO_5MajorE0ELSQ_0ELNSO_7ScaleInE1ELSR_1EEEEEENS4_6LayoutINS5_IJNSA_ILi2EEESB_SB_EEENS5_IJSB_NSA_ILi0EEESX_EEEEENS5_IJNS4_10UnderscoreES10_S10_EEEEENS4_13SM90_TMA_LOADENS4_14ComposedLayoutINS4_7SwizzleILi2ELi4ELi3EEENS4_18smem_ptr_flag_bitsILi16EEENSU_INS5_IJNSA_ILi8EEESH_EEENS5_IJSH_SB_EEEEEEEvNS4_8identityES13_S1D_vS1E_EENS_8epilogue10collective6detail29Sm90TmaWarpSpecializedAdapterINS1H_15DefaultEpilogueISJ_SK_SK_NS1G_6thread17LinearCombinationISJ_Li1EffLNS1L_9ScaleType4KindE0ELNS_15FloatRoundStyleE2ESJ_EENS1_15EpilogueDefaultEEEEEvvEEEEvNT_6ParamsE)
	.align		4
        /*000c*/ 	.word	index@(__assertfail)
	.align		4
        /*0010*/ 	.word	0x00000000
	.align		4
        /*0014*/ 	.word	0xfffffffe
	.align		4
        /*0018*/ 	.word	0x00000000
	.align		4
        /*001c*/ 	.word	0xfffffffd
	.align		4
        /*0020*/ 	.word	0x00000000
	.align		4
        /*0024*/ 	.word	0xfffffffc


//--------------------- .nv.constant4             --------------------------
	.section	.nv.constant4,"a",@progbits
	.align	8
	.align		8
.nv.constant4:
        /*0000*/ 	.dword	__assertfail
	.align		8
        /*0008*/ 	.dword	__unnamed_1
	.align		8
        /*0010*/ 	.dword	_ZN39_INTERNAL_7aaebce6_4_k_cu_10591b5c_48734cuda3std3__45__cpo5beginE
	.align		8
        /*0018*/ 	.dword	_ZN39_INTERNAL_7aaebce6_4_k_cu_10591b5c_48734cuda3std3__45__cpo3endE
	.align		8
        /*0020*/ 	.dword	_ZN39_INTERNAL_7aaebce6_4_k_cu_10591b5c_48734cuda3std3__45__cpo6cbeginE
	.align		8
        /*0028*/ 	.dword	_ZN39_INTERNAL_7aaebce6_4_k_cu_10591b5c_48734cuda3std3__45__cpo4cendE
	.align		8
        /*0030*/ 	.dword	_ZN39_INTERNAL_7aaebce6_4_k_cu_10591b5c_48734cuda3std3__441_GLOBAL__N__7aaebce6_4_k_cu_10591b5c_48736ignoreE
	.align		8
        /*0038*/ 	.dword	_ZN39_INTERNAL_7aaebce6_4_k_cu_10591b5c_48734cuda3std3__419piecewise_constructE
	.align		8
        /*0040*/ 	.dword	_ZN39_INTERNAL_7aaebce6_4_k_cu_10591b5c_48734cuda3std3__48in_placeE
	.align		8
        /*0048*/ 	.dword	_ZN39_INTERNAL_7aaebce6_4_k_cu_10591b5c_48734cuda3std6ranges3__45__cpo4swapE
	.align		8
        /*0050*/ 	.dword	_ZN39_INTERNAL_7aaebce6_4_k_cu_10591b5c_48734cuda3std6ranges3__45__cpo9iter_moveE
	.align		8
        /*0058*/ 	.dword	_ZN39_INTERNAL_7aaebce6_4_k_cu_10591b5c_48734cute7productE
	.align		8
        /*0060*/ 	.dword	_ZN39_INTERNAL_7aaebce6_4_k_cu_10591b5c_48734cute1_E
	.align		8
        /*0068*/ 	.dword	$str$22
	.align		8
        /*0070*/ 	.dword	$str$23


//--------------------- .text._ZN7cutlass13device_kernelINS_4gemm6kernel13GemmUniversalIN4cute5tupleIJiiiiEEENS1_10collective13CollectiveMmaINS1_34MainloopSm90TmaGmmaWarpSpecializedILi11ENS5_IJNS4_1CILi1EEESB_SB_EEENS1_35KernelTmaWarpSpecializedCooperativeEEENS5_IJNSA_ILi192EEENSA_ILi128EEENSA_ILi32EEEEEENS_6half_tENS5_IJlSB_lEEESJ_SK_NS4_8TiledMMAINS4_8MMA_AtomIJNS4_4SM904GMMA26MMA_64x128x16_F32F16F16_SSILNSO_5MajorE0ELSQ_0ELNSO_7ScaleInE1ELSR_1EEEEEENS4_6LayoutINS5_IJNSA_ILi2EEESB_SB_EEENS5_IJSB_NSA_ILi0EEESX_EEEEENS5_IJNS4_10UnderscoreES10_S10_EEEEENS4_13SM90_TMA_LOADENS4_14ComposedLayoutINS4_7SwizzleILi2ELi4ELi3EEENS4_18smem_ptr_flag_bitsILi16EEENSU_INS5_IJNSA_ILi8EEESH_EEENS5_IJSH_SB_EEEEEEEvNS4_8identityES13_S1D_vS1E_EENS_8epilogue10collective6detail29Sm90TmaWarpSpecializedAdapterINS1H_15DefaultEpilogueISJ_SK_SK_NS1G_6thread17LinearCombinationISJ_Li1EffLNS1L_9ScaleType4KindE0ELNS_15FloatRoundStyleE2ESJ_EENS1_15EpilogueDefaultEEEEEvvEEEEvNT_6ParamsE --------------------------
	.section	.text._ZN7cutlass13device_kernelINS_4gemm6kernel13GemmUniversalIN4cute5tupleIJiiiiEEENS1_10collective13CollectiveMmaINS1_34MainloopSm90TmaGmmaWarpSpecializedILi11ENS5_IJNS4_1CILi1EEESB_SB_EEENS1_35KernelTmaWarpSpecializedCooperativeEEENS5_IJNSA_ILi192EEENSA_ILi128EEENSA_ILi32EEEEEENS_6half_tENS5_IJlSB_lEEESJ_SK_NS4_8TiledMMAINS4_8MMA_AtomIJNS4_4SM904GMMA26MMA_64x128x16_F32F16F16_SSILNSO_5MajorE0ELSQ_0ELNSO_7ScaleInE1ELSR_1EEEEEENS4_6LayoutINS5_IJNSA_ILi2EEESB_SB_EEENS5_IJSB_NSA_ILi0EEESX_EEEEENS5_IJNS4_10UnderscoreES10_S10_EEEEENS4_13SM90_TMA_LOADENS4_14ComposedLayoutINS4_7SwizzleILi2ELi4ELi3EEENS4_18smem_ptr_flag_bitsILi16EEENSU_INS5_IJNSA_ILi8EEESH_EEENS5_IJSH_SB_EEEEEEEvNS4_8identityES13_S1D_vS1E_EENS_8epilogue10collective6detail29Sm90TmaWarpSpecializedAdapterINS1H_15DefaultEpilogueISJ_SK_SK_NS1G_6thread17LinearCombinationISJ_Li1EffLNS1L_9ScaleType4KindE0ELNS_15FloatRoundStyleE2ESJ_EENS1_15EpilogueDefaultEEEEEvvEEEEvNT_6ParamsE,"ax",@progbits
	.align	128
.text._ZN7cutlass13device_kernelINS_4gemm6kernel13GemmUniversalIN4cute5tupleIJiiiiEEENS1_10collective13CollectiveMmaINS1_34MainloopSm90TmaGmmaWarpSpecializedILi11ENS5_IJNS4_1CILi1EEESB_SB_EEENS1_35KernelTmaWarpSpecializedCooperativeEEENS5_IJNSA_ILi192EEENSA_ILi128EEENSA_ILi32EEEEEENS_6half_tENS5_IJlSB_lEEESJ_SK_NS4_8TiledMMAINS4_8MMA_AtomIJNS4_4SM904GMMA26MMA_64x128x16_F32F16F16_SSILNSO_5MajorE0ELSQ_0ELNSO_7ScaleInE1ELSR_1EEEEEENS4_6LayoutINS5_IJNSA_ILi2EEESB_SB_EEENS5_IJSB_NSA_ILi0EEESX_EEEEENS5_IJNS4_10UnderscoreES10_S10_EEEEENS4_13SM90_TMA_LOADENS4_14ComposedLayoutINS4_7SwizzleILi2ELi4ELi3EEENS4_18smem_ptr_flag_bitsILi16EEENSU_INS5_IJNSA_ILi8EEESH_EEENS5_IJSH_SB_EEEEEEEvNS4_8identityES13_S1D_vS1E_EENS_8epilogue10collective6detail29Sm90TmaWarpSpecializedAdapterINS1H_15DefaultEpilogueISJ_SK_SK_NS1G_6thread17LinearCombinationISJ_Li1EffLNS1L_9ScaleType4KindE0ELNS_15FloatRoundStyleE2ESJ_EENS1_15EpilogueDefaultEEEEEvvEEEEvNT_6ParamsE:
        .type           _ZN7cutlass13device_kernelINS_4gemm6kernel13GemmUniversalIN4cute5tupleIJiiiiEEENS1_10collective13CollectiveMmaINS1_34MainloopSm90TmaGmmaWarpSpecializedILi11ENS5_IJNS4_1CILi1EEESB_SB_EEENS1_35KernelTmaWarpSpecializedCooperativeEEENS5_IJNSA_ILi192EEENSA_ILi128EEENSA_ILi32EEEEEENS_6half_tENS5_IJlSB_lEEESJ_SK_NS4_8TiledMMAINS4_8MMA_AtomIJNS4_4SM904GMMA26MMA_64x128x16_F32F16F16_SSILNSO_5MajorE0ELSQ_0ELNSO_7ScaleInE1ELSR_1EEEEEENS4_6LayoutINS5_IJNSA_ILi2EEESB_SB_EEENS5_IJSB_NSA_ILi0EEESX_EEEEENS5_IJNS4_10UnderscoreES10_S10_EEEEENS4_13SM90_TMA_LOADENS4_14ComposedLayoutINS4_7SwizzleILi2ELi4ELi3EEENS4_18smem_ptr_flag_bitsILi16EEENSU_INS5_IJNSA_ILi8EEESH_EEENS5_IJSH_SB_EEEEEEEvNS4_8identityES13_S1D_vS1E_EENS_8epilogue10collective6detail29Sm90TmaWarpSpecializedAdapterINS1H_15DefaultEpilogueISJ_SK_SK_NS1G_6thread17LinearCombinationISJ_Li1EffLNS1L_9ScaleType4KindE0ELNS_15FloatRoundStyleE2ESJ_EENS1_15EpilogueDefaultEEEEEvvEEEEvNT_6ParamsE,@function
        .size           _ZN7cutlass13device_kernelINS_4gemm6kernel13GemmUniversalIN4cute5tupleIJiiiiEEENS1_10collective13CollectiveMmaINS1_34MainloopSm90TmaGmmaWarpSpecializedILi11ENS5_IJNS4_1CILi1EEESB_SB_EEENS1_35KernelTmaWarpSpecializedCooperativeEEENS5_IJNSA_ILi192EEENSA_ILi128EEENSA_ILi32EEEEEENS_6half_tENS5_IJlSB_lEEESJ_SK_NS4_8TiledMMAINS4_8MMA_AtomIJNS4_4SM904GMMA26MMA_64x128x16_F32F16F16_SSILNSO_5MajorE0ELSQ_0ELNSO_7ScaleInE1ELSR_1EEEEEENS4_6LayoutINS5_IJNSA_ILi2EEESB_SB_EEENS5_IJSB_NSA_ILi0EEESX_EEEEENS5_IJNS4_10UnderscoreES10_S10_EEEEENS4_13SM90_TMA_LOADENS4_14ComposedLayoutINS4_7SwizzleILi2ELi4ELi3EEENS4_18smem_ptr_flag_bitsILi16EEENSU_INS5_IJNSA_ILi8EEESH_EEENS5_IJSH_SB_EEEEEEEvNS4_8identityES13_S1D_vS1E_EENS_8epilogue10collective6detail29Sm90TmaWarpSpecializedAdapterINS1H_15DefaultEpilogueISJ_SK_SK_NS1G_6thread17LinearCombinationISJ_Li1EffLNS1L_9ScaleType4KindE0ELNS_15FloatRoundStyleE2ESJ_EENS1_15EpilogueDefaultEEEEEvvEEEEvNT_6ParamsE,(.L_x_335 - _ZN7cutlass13device_kernelINS_4gemm6kernel13GemmUniversalIN4cute5tupleIJiiiiEEENS1_10collective13CollectiveMmaINS1_34MainloopSm90TmaGmmaWarpSpecializedILi11ENS5_IJNS4_1CILi1EEESB_SB_EEENS1_35KernelTmaWarpSpecializedCooperativeEEENS5_IJNSA_ILi192EEENSA_ILi128EEENSA_ILi32EEEEEENS_6half_tENS5_IJlSB_lEEESJ_SK_NS4_8TiledMMAINS4_8MMA_AtomIJNS4_4SM904GMMA26MMA_64x128x16_F32F16F16_SSILNSO_5MajorE0ELSQ_0ELNSO_7ScaleInE1ELSR_1EEEEEENS4_6LayoutINS5_IJNSA_ILi2EEESB_SB_EEENS5_IJSB_NSA_ILi0EEESX_EEEEENS5_IJNS4_10UnderscoreES10_S10_EEEEENS4_13SM90_TMA_LOADENS4_14ComposedLayoutINS4_7SwizzleILi2ELi4ELi3EEENS4_18smem_ptr_flag_bitsILi16EEENSU_INS5_IJNSA_ILi8EEESH_EEENS5_IJSH_SB_EEEEEEEvNS4_8identityES13_S1D_vS1E_EENS_8epilogue10collective6detail29Sm90TmaWarpSpecializedAdapterINS1H_15DefaultEpilogueISJ_SK_SK_NS1G_6thread17LinearCombinationISJ_Li1EffLNS1L_9ScaleType4KindE0ELNS_15FloatRoundStyleE2ESJ_EENS1_15EpilogueDefaultEEEEEvvEEEEvNT_6ParamsE)
        .other          _ZN7cutlass13device_kernelINS_4gemm6kernel13GemmUniversalIN4cute5tupleIJiiiiEEENS1_10collective13CollectiveMmaINS1_34MainloopSm90TmaGmmaWarpSpecializedILi11ENS5_IJNS4_1CILi1EEESB_SB_EEENS1_35KernelTmaWarpSpecializedCooperativeEEENS5_IJNSA_ILi192EEENSA_ILi128EEENSA_ILi32EEEEEENS_6half_tENS5_IJlSB_lEEESJ_SK_NS4_8TiledMMAINS4_8MMA_AtomIJNS4_4SM904GMMA26MMA_64x128x16_F32F16F16_SSILNSO_5MajorE0ELSQ_0ELNSO_7ScaleInE1ELSR_1EEEEEENS4_6LayoutINS5_IJNSA_ILi2EEESB_SB_EEENS5_IJSB_NSA_ILi0EEESX_EEEEENS5_IJNS4_10UnderscoreES10_S10_EEEEENS4_13SM90_TMA_LOADENS4_14ComposedLayoutINS4_7SwizzleILi2ELi4ELi3EEENS4_18smem_ptr_flag_bitsILi16EEENSU_INS5_IJNSA_ILi8EEESH_EEENS5_IJSH_SB_EEEEEEEvNS4_8identityES13_S1D_vS1E_EENS_8epilogue10collective6detail29Sm90TmaWarpSpecializedAdapterINS1H_15DefaultEpilogueISJ_SK_SK_NS1G_6thread17LinearCombinationISJ_Li1EffLNS1L_9ScaleType4KindE0ELNS_15FloatRoundStyleE2ESJ_EENS1_15EpilogueDefaultEEEEEvvEEEEvNT_6ParamsE,@"STO_CUDA_ENTRY STV_DEFAULT"
_ZN7cutlass13device_kernelINS_4gemm6kernel13GemmUniversalIN4cute5tupleIJiiiiEEENS1_10collective13CollectiveMmaINS1_34MainloopSm90TmaGmmaWarpSpecializedILi11ENS5_IJNS4_1CILi1EEESB_SB_EEENS1_35KernelTmaWarpSpecializedCooperativeEEENS5_IJNSA_ILi192EEENSA_ILi128EEENSA_ILi32EEEEEENS_6half_tENS5_IJlSB_lEEESJ_SK_NS4_8TiledMMAINS4_8MMA_AtomIJNS4_4SM904GMMA26MMA_64x128x16_F32F16F16_SSILNSO_5MajorE0ELSQ_0ELNSO_7ScaleInE1ELSR_1EEEEEENS4_6LayoutINS5_IJNSA_ILi2EEESB_SB_EEENS5_IJSB_NSA_ILi0EEESX_EEEEENS5_IJNS4_10UnderscoreES10_S10_EEEEENS4_13SM90_TMA_LOADENS4_14ComposedLayoutINS4_7SwizzleILi2ELi4ELi3EEENS4_18smem_ptr_flag_bitsILi16EEENSU_INS5_IJNSA_ILi8EEESH_EEENS5_IJSH_SB_EEEEEEEvNS4_8identityES13_S1D_vS1E_EENS_8epilogue10collective6detail29Sm90TmaWarpSpecializedAdapterINS1H_15DefaultEpilogueISJ_SK_SK_NS1G_6thread17LinearCombinationISJ_Li1EffLNS1L_9ScaleType4KindE0ELNS_15FloatRoundStyleE2ESJ_EENS1_15EpilogueDefaultEEEEEvvEEEEvNT_6ParamsE:
[----:B------:R-:W0:Y:S01]  /*0000*/  LDC R1, c[0x0][0x28] ;  /* 0x00000a00ff017b82 */ /* 0x000e220000000800 */
[----:B------:R-:W1:Y:S01]  /*0010*/  S2R R18, SR_TID.X ;  /* 0x0000000000127919 */ /* 0x000e620000002100 */
[----:B------:R-:W-:Y:S01]  /*0020*/  ELECT P0, URZ, PT ;  /* 0x00000000003f782f */ /* 0x000fe20003800000 */
[----:B------:R-:W-:Y:S01]  /*0030*/  BSSY B0, `(.L_x_0) ;  /* 0x000000f000007945 */ /* 0x000fe20003800000 */
[--C-:B-1----:R-:W-:Y:S02]  /*0040*/  SHF.R.U32.HI R0, RZ, 0x5, R18.reuse ;  /* 0x00000005ff007819 */ /* 0x102fe40000011612 */
[----:B------:R-:W-:-:S03]  /*0050*/  SHF.R.U32.HI R22, RZ, 0x7, R18 ;  /* 0x00000007ff167819 */ /* 0x000fc60000011612 */
[----:B------:R-:W1:Y:S04]  /*0060*/  SHFL.IDX PT, R5, R0, RZ, 0x1f ;  /* 0x00001fff00057589 */ /* 0x000e6800000e0000 */
[----:B------:R2:W3:Y:S01]  /*0070*/  SHFL.IDX PT, R8, R22, RZ, 0x1f ;  /* 0x00001fff16087589 */ /* 0x0004e200000e0000 */
[----:B-1----:R-:W-:-:S13]  /*0080*/  ISETP.NE.OR P0, PT, R5, RZ, !P0 ;  /* 0x000000ff0500720c */ /* 0x002fda0004705670 */
[----:B0-23--:R-:W-:Y:S05]  /*0090*/  @P0 BRA `(.L_x_1) ;  /* 0x0000000000200947 */ /* 0x00dfea0003800000 */
[----:B------:R-:W-:Y:S02]  /*00a0*/  ULDC.64 UR4, c[0x0][0x198] ;  /* 0x0000660000047ab9 */ /* 0x000fe40000000a00 */
[----:B------:R-:W-:Y:S02]  /*00b0*/  UIADD3 UR6, UP0, UR4, 0xf0, URZ ;  /* 0x000000f004067890 */ /* 0x000fe4000ff1e03f */
[----:B------:R-:W-:Y:S02]  /*00c0*/  UIADD3 UR4, UP1, UR4, 0x1f0, URZ ;  /* 0x000001f004047890 */ /* 0x000fe4000ff3e03f */
[----:B------:R-:W-:Y:S02]  /*00d0*/  UIADD3.X UR7, URZ, UR5, URZ, UP0, !UPT ;  /* 0x000000053f077290 */ /* 0x000fe400087fe43f */
[----:B------:R-:W-:-:S07]  /*00e0*/  UIADD3.X UR5, URZ, UR5, URZ, UP1, !UPT ;  /* 0x000000053f057290 */ /* 0x000fce0008ffe43f */
[----:B------:R0:W-:Y:S02]  /*00f0*/  UTMACCTL.PF [UR6] ;  /* 0x00000000060079b9 */ /* 0x0001e40008040000 */
[----:B------:R0:W-:Y:S02]  /*0100*/  UTMACCTL.PF [UR4] ;  /* 0x00000000040079b9 */ /* 0x0001e40008040000 */
[----:B0-----:R-:W-:Y:S01]  /*0110*/  NOP ;  /* 0x0000000000007918 */ /* 0x001fe20000000000 */
.L_x_1:
[----:B------:R-:W-:Y:S05]  /*0120*/  BSYNC B0 ;  /* 0x0000000000007941 */ /* 0x000fea0003800000 */
.L_x_0:
[----:B------:R-:W0:Y:S02]  /*0130*/  SHFL.IDX PT, R2, R0, RZ, 0x1f ;  /* 0x00001fff00027589 */ /* 0x000e2400000e0000 */
[----:B0-----:R-:W-:-:S13]  /*0140*/  ISETP.NE.AND P0, PT, R2, RZ, PT ;  /* 0x000000ff0200720c */ /* 0x001fda0003f05270 */
[----:B------:R-:W-:Y:S05]  /*0150*/  @P0 BRA `(.L_x_2) ;  /* 0x00000000009c0947 */ /* 0x000fea0003800000 */
[----:B------:R-:W-:Y:S01]  /*0160*/  ELECT P0, URZ, PT ;  /* 0x00000000003f782f */ /* 0x000fe20003800000 */
[----:B------:R-:W-:-:S12]  /*0170*/  BSSY B0, `(.L_x_2) ;  /* 0x0000025000007945 */ /* 0x000fd80003800000 */
[----:B------:R-:W-:Y:S05]  /*0180*/  @!P0 BRA `(.L_x_3) ;  /* 0x00000000008c8947 */ /* 0x000fea0003800000 */
[----:B------:R-:W0:Y:S01]  /*0190*/  S2UR UR8, SR_CgaCtaId ;  /* 0x00000000000879c3 */ /* 0x000e220000008800 */
[----:B------:R-:W-:Y:S01]  /*01a0*/  UMOV UR4, 0x400 ;  /* 0x0000040000047882 */ /* 0x000fe20000000000 */
[----:B------:R-:W-:Y:S01]  /*01b0*/  UMOV UR5, 0x1 ;  /* 0x0000000100057882 */ /* 0x000fe20000000000 */
[----:B------:R-:W-:Y:S02]  /*01c0*/  UMOV UR6, 0x100 ;  /* 0x0000010000067882 */ /* 0x000fe40000000000 */
[----:B------:R-:W-:-:S04]  /*01d0*/  UIADD3 UR6, -UR6, 0x100000, URZ ;  /* 0x0010000006067890 */ /* 0x000fc8000fffe13f */
[----:B------:R-:W-:Y:S02]  /*01e0*/  USHF.L.U32 UR7, UR6, 0xb, URZ ;  /* 0x0000000b06077899 */ /* 0x000fe4000800063f */
[----:B------:R-:W-:Y:S02]  /*01f0*/  USHF.L.U32 UR6, UR6, 0x1, URZ ;  /* 0x0000000106067899 */ /* 0x000fe4000800063f */
[----:B0-----:R-:W-:Y:S02]  /*0200*/  ULEA UR8, UR8, UR4, 0x18 ;  /* 0x0000000408087291 */ /* 0x001fe4000f8ec03f */
[----:B------:R-:W-:-:S04]  /*0210*/  UIADD3 UR4, -UR5, 0x100000, URZ ;  /* 0x0010000005047890 */ /* 0x000fc8000fffe13f */
[----:B------:R-:W-:Y:S02]  /*0220*/  USHF.L.U32 UR5, UR4, 0xb, URZ ;  /* 0x0000000b04057899 */ /* 0x000fe4000800063f */
[----:B------:R-:W-:Y:S01]  /*0230*/  USHF.L.U32 UR4, UR4, 0x1, URZ ;  /* 0x0000000104047899 */ /* 0x000fe2000800063f */
[----:B------:R-:W0:Y:S11]  /*0240*/  FENCE.VIEW.ASYNC.S ;  /* 0x00000000000073c6 */ /* 0x000e360000000000 */
[----:B0-----:R0:W1:Y:S01]  /*0250*/  SYNCS.EXCH.64 URZ, [UR8], UR4 ;  /* 0x00000004083f75b2 */ /* 0x0010620008000100 */
[----:B------:R0:W2:Y:S01]  /*0260*/  SYNCS.EXCH.64 URZ, [UR8+0x58], UR6 ;  /* 0x00005806083f75b2 */ /* 0x0000a20008000100 */
[----:B------:R0:W3:Y:S01]  /*0270*/  SYNCS.EXCH.64 URZ, [UR8+0x8], UR4 ;  /* 0x00000804083f75b2 */ /* 0x0000e20008000100 */
[----:B------:R0:W4:Y:S01]  /*0280*/  SYNCS.EXCH.64 URZ, [UR8+0x60], UR6 ;  /* 0x00006006083f75b2 */ /* 0x0001220008000100 */
[----:B------:R0:W0:Y:S01]  /*0290*/  SYNCS.EXCH.64 URZ, [UR8+0x10], UR4 ;  /* 0x00001004083f75b2 */ /* 0x0000220008000100 */
        /* <DEDUP_REMOVED lines=17> */
[----:B------:R-:W-:Y:S01]  /*03b0*/  NOP ;  /* 0x0000000000007918 */ /* 0x000fe20000000000 */
.L_x_3:
[----:B0-----:R-:W-:Y:S05]  /*03c0*/  BSYNC B0 ;  /* 0x0000000000007941 */ /* 0x001fea0003800000 */
.L_x_2:
[----:B------:R-:W0:Y:S01]  /*03d0*/  SHFL.IDX PT, R0, R0, RZ, 0x1f ;  /* 0x00001fff00007589 */ /* 0x000e2200000e0000 */
[----:B------:R-:W5:Y:S01]  /*03e0*/  LDC R2, c[0x0][0x65c] ;  /* 0x00019700ff027b82 */ /* 0x000f620000000800 */
[----:B------:R-:W-:Y:S02]  /*03f0*/  ELECT P0, URZ, PT ;  /* 0x00000000003f782f */ /* 0x000fe40003800000 */
[----:B------:R-:W-:Y:S01]  /*0400*/  SHF.R.S32.HI R6, RZ, 0x1f, R5 ;  /* 0x0000001fff067819 */ /* 0x000fe20000011405 */
[----:B------:R-:W1:Y:S01]  /*0410*/  S2R R3, SR_CTAID.Y ;  /* 0x0000000000037919 */ /* 0x000e620000002600 */
[----:B------:R-:W-:Y:S01]  /*0420*/  UMOV UR4, 0x20 ;  /* 0x0000002000047882 */ /* 0x000fe20000000000 */
[----:B------:R-:W-:Y:S01]  /*0430*/  ISETP.NE.AND P2, PT, R8, RZ, PT ;  /* 0x000000ff0800720c */ /* 0x000fe20003f45270 */
[----:B------:R-:W-:Y:S01]  /*0440*/  NOP ;  /* 0x0000000000007918 */ /* 0x000fe20000000000 */
[----:B------:R-:W2:Y:S01]  /*0450*/  S2R R4, SR_CTAID.X ;  /* 0x0000000000047919 */ /* 0x000ea20000002500 */
[----:B------:R-:W-:Y:S01]  /*0460*/  LEA.HI R6, R6, R5, RZ, 0x2 ;  /* 0x0000000506067211 */ /* 0x000fe200078f10ff */
[----:B------:R-:W-:Y:S01]  /*0470*/  NOP ;  /* 0x0000000000007918 */ /* 0x000fe20000000000 */
[----:B0-----:R-:W-:-:S02]  /*0480*/  ISETP.NE.OR P0, PT, R0, RZ, !P0 ;  /* 0x000000ff0000720c */ /* 0x001fc40004705670 */
[----:B-----5:R-:W-:-:S04]  /*0490*/  ISETP.NE.AND P3, PT, R2, 0x1, PT ;  /* 0x000000010200780c */ /* 0x020fc80003f65270 */
[----:B------:R-:W-:Y:S02]  /*04a0*/  P2R R0, PR, RZ, 0x8 ;  /* 0x00000008ff007803 */ /* 0x000fe40000000000 */
[----:B------:R-:W-:-:S05]  /*04b0*/  LOP3.LUT R0, R6, 0xfffffffc, RZ, 0xc0, !PT ;  /* 0xfffffffc06007812 */ /* 0x000fca00078ec0ff */
[----:B------:R-:W-:Y:S01]  /*04c0*/  VOTEU.ALL UP0, P0 ;  /* 0x00000000003f7886 */ /* 0x000fe20000000000 */
[----:B------:R-:W-:Y:S01]  /*04d0*/  IMAD.IADD R0, R5, 0x1, -R0 ;  /* 0x0000000105007824 */ /* 0x000fe200078e0a00 */
[----:B------:R-:W2:Y:S01]  /*04e0*/  @P3 LDC R17, c[0x0][0x10] ;  /* 0x00000400ff113b82 */ /* 0x000ea20000000800 */
[----:B------:R-:W-:Y:S01]  /*04f0*/  VOTEU.ALL UP1, P0 ;  /* 0x00000000003f7886 */ /* 0x000fe20000020000 */
[----:B-1----:R-:W-:Y:S01]  /*0500*/  @P3 IMAD.MOV.U32 R6, RZ, RZ, R3 ;  /* 0x000000ffff063224 */ /* 0x002fe200078e0003 */
[----:B------:R-:W-:Y:S01]  /*0510*/  @!UP0 UMOV UR6, 0x400 ;  /* 0x0000040000068882 */ /* 0x000fe20000000000 */
[----:B------:R-:W-:-:S04]  /*0520*/  @!UP0 UIADD3 UR4, -UR4, 0x100000, URZ ;  /* 0x0010000004048890 */ /* 0x000fc8000fffe13f */
[----:B------:R-:W-:Y:S02]  /*0530*/  @!UP0 USHF.L.U32 UR5, UR4, 0xb, URZ ;  /* 0x0000000b04058899 */ /* 0x000fe4000800063f */
[----:B------:R-:W-:Y:S01]  /*0540*/  @!UP0 USHF.L.U32 UR4, UR4, 0x1, URZ ;  /* 0x0000000104048899 */ /* 0x000fe2000800063f */
[----:B------:R-:W-:Y:S02]  /*0550*/  @P3 IMAD.MOV.U32 R7, RZ, RZ, RZ ;  /* 0x000000ffff073224 */ /* 0x000fe400078e00ff */
[----:B------:R-:W-:Y:S01]  /*0560*/  IMAD.MOV.U32 R5, RZ, RZ, RZ ;  /* 0x000000ffff057224 */ /* 0x000fe200078e00ff */
[----:B------:R-:W0:Y:S01]  /*0570*/  @!UP0 S2UR UR7, SR_CgaCtaId ;  /* 0x00000000000789c3 */ /* 0x000e220000008800 */
[----:B------:R-:W-:-:S07]  /*0580*/  @P3 IMAD.MOV.U32 R11, RZ, RZ, RZ ;  /* 0x000000ffff0b3224 */ /* 0x000fce00078e00ff */
[----:B------:R-:W1:Y:S01]  /*0590*/  @!P3 LDC R9, c[0x0][0xc] ;  /* 0x00000300ff09bb82 */ /* 0x000e620000000800 */
[----:B--2---:R-:W-:-:S04]  /*05a0*/  @P3 IMAD.WIDE.U32 R16, R4, R17, R6 ;  /* 0x0000001104103225 */ /* 0x004fc800078e0006 */
[----:B------:R-:W-:Y:S01]  /*05b0*/  @P3 IMAD.IADD R17, R17, 0x1, R11 ;  /* 0x0000000111113824 */ /* 0x000fe200078e020b */
[----:B0-----:R-:W-:Y:S01]  /*05c0*/  @!UP0 ULEA UR6, UR7, UR6, 0x18 ;  /* 0x0000000607068291 */ /* 0x001fe2000f8ec03f */
[----:B------:R-:W-:Y:S01]  /*05d0*/  VOTEU.ALL UP0, P0 ;  /* 0x00000000003f7886 */ /* 0x000fe20000000000 */
[----:B------:R-:W-:-:S04]  /*05e0*/  ISETP.NE.AND P0, PT, R0, 0x3, PT ;  /* 0x000000030000780c */ /* 0x000fc80003f05270 */
[----:B------:R-:W-:Y:S01]  /*05f0*/  ISETP.EQ.OR P0, PT, R0, RZ, !P0 ;  /* 0x000000ff0000720c */ /* 0x000fe20004702670 */
[----:B-1----:R-:W-:-:S03]  /*0600*/  @!P3 IMAD.WIDE.U32 R6, R9, R3, R4 ;  /* 0x000000030906b225 */ /* 0x002fc600078e0004 */
[C---:B------:R-:W-:Y:S01]  /*0610*/  ISETP.EQ.AND P0, PT, R8.reuse, RZ, P0 ;  /* 0x000000ff0800720c */ /* 0x040fe20000702270 */
[----:B------:R-:W-:Y:S01]  /*0620*/  VIADD R8, R8, 0xffffffff ;  /* 0xffffffff08087836 */ /* 0x000fe20000000000 */
[----:B------:R-:W0:Y:S02]  /*0630*/  FENCE.VIEW.ASYNC.S ;  /* 0x00000000000073c6 */ /* 0x000e240000000000 */
[----:B0-----:R0:W3:Y:S01]  /*0640*/  @!UP0 SYNCS.EXCH.64 URZ, [UR6+0xc0], UR4 ;  /* 0x0000c004063f85b2 */ /* 0x0010e20008000100 */
[----:B------:R-:W-:Y:S01]  /*0650*/  @!P3 IMAD.MOV.U32 R16, RZ, RZ, R6 ;  /* 0x000000ffff10b224 */ /* 0x000fe200078e0006 */
[----:B------:R-:W-:Y:S02]  /*0660*/  SEL R19, RZ, 0x1, !P0 ;  /* 0x00000001ff137807 */ /* 0x000fe40004000000 */
[----:B------:R-:W-:Y:S02]  /*0670*/  ISETP.GE.U32.AND P1, PT, R8, 0x2, PT ;  /* 0x000000020800780c */ /* 0x000fe40003f26070 */
[----:B------:R-:W-:-:S02]  /*0680*/  @!P3 MOV R17, R7 ;  /* 0x000000070011b202 */ /* 0x000fc40000000f00 */
[----:B------:R-:W-:Y:S01]  /*0690*/  SEL R19, R19, 0x2, P1 ;  /* 0x0000000213137807 */ /* 0x000fe20000800000 */
[----:B------:R0:W3:Y:S01]  /*06a0*/  @!UP1 SYNCS.EXCH.64 URZ, [UR6+0xc8], UR4 ;  /* 0x0000c804063f95b2 */ /* 0x0000e20008000100 */
[----:B------:R-:W-:Y:S01]  /*06b0*/  NOP ;  /* 0x0000000000007918 */ /* 0x000fe20000000000 */
[----:B---34-:R-:W-:Y:S06]  /*06c0*/  BAR.SYNC.DEFER_BLOCKING 0x0 ;  /* 0x0000000000007b1d */ /* 0x018fec0000010000 */
[----:B------:R-:W-:Y:S05]  /*06d0*/  @!P2 BRA `(.L_x_4) ;  /* 0x000000a000c4a947 */ /* 0x000fea0003800000 */
[----:B------:R-:W-:-:S13]  /*06e0*/  ISETP.GT.U32.AND P0, PT, R8, 0x1, PT ;  /* 0x000000010800780c */ /* 0x000fda0003f04070 */
[----:B0-----:R-:W-:Y:S05]  /*06f0*/  @P0 EXIT ;  /* 0x000000000000094d */ /* 0x001fea0003800000 */
[----:B------:R-:W-:Y:S01]  /*0700*/  ULDC.64 UR4, c[0x0][0x650] ;  /* 0x0001940000047ab9 */ /* 0x000fe20000000a00 */
[----:B------:R-:W-:Y:S01]  /*0710*/  PRMT R0, RZ, 0x7610, R0 ;  /* 0x00007610ff007816 */ /* 0x000fe20000000000 */
[----:B------:R-:W-:Y:S01]  /*0720*/  IMAD.MOV.U32 R152, RZ, RZ, -0x1 ;  /* 0xffffffffff987424 */ /* 0x000fe200078e00ff */
[----:B------:R-:W-:Y:S01]  /*0730*/  ISETP.GE.U32.AND P0, PT, R16, UR4, PT ;  /* 0x0000000410007c0c */ /* 0x000fe2000bf06070 */
[----:B------:R-:W-:Y:S02]  /*0740*/  IMAD.MOV.U32 R153, RZ, RZ, -0x1 ;  /* 0xffffffffff997424 */ /* 0x000fe400078e00ff */
[----:B------:R-:W-:Y:S01]  /*0750*/  IMAD.MOV.U32 R23, RZ, RZ, -0x1 ;  /* 0xffffffffff177424 */ /* 0x000fe200078e00ff */
[----:B------:R-:W-:-:S13]  /*0760*/  ISETP.GE.U32.AND.EX P0, PT, R17, UR5, PT, P0 ;  /* 0x0000000511007c0c */ /* 0x000fda000bf06100 */
[----:B------:R-:W-:Y:S05]  /*0770*/  @P0 BRA `(.L_x_5) ;  /* 0x0000000400540947 */ /* 0x000fea0003800000 */
[----:B------:R-:W0:Y:S01]  /*0780*/  LDC.64 R14, c[0x0][0x628] ;  /* 0x00018a00ff0e7b82 */ /* 0x000e220000000a00 */
[----:B------:R-:W-:Y:S02]  /*0790*/  IMAD.MOV.U32 R6, RZ, RZ, R16 ;  /* 0x000000ffff067224 */ /* 0x000fe400078e0010 */
[----:B------:R-:W-:-:S05]  /*07a0*/  IMAD.MOV.U32 R7, RZ, RZ, R17 ;  /* 0x000000ffff077224 */ /* 0x000fca00078e0011 */
[----:B------:R-:W1:Y:S08]  /*07b0*/  LDC R0, c[0x0][0x630] ;  /* 0x00018c00ff007b82 */ /* 0x000e700000000800 */
[----:B------:R-:W2:Y:S01]  /*07c0*/  LDC.64 R20, c[0x0][0x620] ;  /* 0x00018800ff147b82 */ /* 0x000ea20000000a00 */
[----:B0-----:R-:W-:-:S04]  /*07d0*/  ISETP.NE.U32.AND P0, PT, R14, RZ, PT ;  /* 0x000000ff0e00720c */ /* 0x001fc80003f05070 */
[----:B------:R-:W-:-:S13]  /*07e0*/  ISETP.NE.AND.EX P0, PT, R15, RZ, PT, P0 ;  /* 0x000000ff0f00720c */ /* 0x000fda0003f05300 */
[----:B-12---:R-:W-:Y:S05]  /*07f0*/  @!P0 BRA `(.L_x_6) ;  /* 0x0000000000288947 */ /* 0x006fea0003800000 */
[----:B------:R-:W0:Y:S02]  /*0800*/  LDC R11, c[0x0][0x634] ;  /* 0x00018d00ff0b7b82 */ /* 0x000e240000000800 */
[----:B0-----:R-:W-:-:S05]  /*0810*/  IADD3 R11, P0, R16, R11, RZ ;  /* 0x0000000b100b7210 */ /* 0x001fca0007f1e0ff */
[----:B------:R-:W-:-:S04]  /*0820*/  IMAD.X R13, RZ, RZ, R17, P0 ;  /* 0x000000ffff0d7224 */ /* 0x000fc800000e0611 */
[----:B------:R-:W-:-:S04]  /*0830*/  IMAD.WIDE.U32 R6, R13, R14, RZ ;  /* 0x0000000e0d067225 */ /* 0x000fc800078e00ff */
[----:B------:R-:W-:-:S04]  /*0840*/  IMAD.WIDE.U32 R8, P0, R11, R15, R6 ;  /* 0x0000000f0b087225 */ /* 0x000fc80007800006 */
[----:B------:R-:W-:-:S04]  /*0850*/  IMAD.WIDE.U32 R6, R11, R14, RZ ;  /* 0x0000000e0b067225 */ /* 0x000fc800078e00ff */
[----:B------:R-:W-:Y:S01]  /*0860*/  IMAD.X R11, RZ, RZ, RZ, P0 ;  /* 0x000000ffff0b7224 */ /* 0x000fe200000e06ff */
[----:B------:R-:W-:Y:S01]  /*0870*/  IADD3 RZ, P0, R7, R8, RZ ;  /* 0x0000000807ff7210 */ /* 0x000fe20007f1e0ff */
[----:B------:R-:W-:-:S04]  /*0880*/  IMAD.MOV.U32 R10, RZ, RZ, R9 ;  /* 0x000000ffff0a7224 */ /* 0x000fc800078e0009 */
[----:B------:R-:W-:-:S08]  /*0890*/  IMAD.WIDE.U32.X R6, R13, R15, R10, P0 ;  /* 0x0000000f0d067225 */ /* 0x000fd000000e040a */
.L_x_6:
[-CC-:B------:R-:W-:Y:S01]  /*08a0*/  SHF.R.U64 R23, R6, R0.reuse, R7.reuse ;  /* 0x0000000006177219 */ /* 0x180fe20000001207 */
[----:B------:R-:W0:Y:S01]  /*08b0*/  LDC R10, c[0x0][0x618] ;  /* 0x00018600ff0a7b82 */ /* 0x000e220000000800 */
[----:B------:R-:W-:Y:S01]  /*08c0*/  SHF.R.U32.HI R5, RZ, R0, R7 ;  /* 0x00000000ff057219 */ /* 0x000fe20000011607 */
[----:B------:R-:W-:Y:S01]  /*08d0*/  ULDC UR4, c[0x0][0x150] ;  /* 0x0000540000047ab9 */ /* 0x000fe20000000800 */
[----:B------:R-:W-:Y:S02]  /*08e0*/  IADD3 R9, P0, RZ, -R23, RZ ;  /* 0x80000017ff097210 */ /* 0x000fe40007f1e0ff */
[----:B------:R-:W-:Y:S02]  /*08f0*/  I2FP.F32.U32 R0, R4 ;  /* 0x0000000400007245 */ /* 0x000fe40000201000 */
[----:B------:R-:W-:Y:S01]  /*0900*/  IADD3.X R11, RZ, ~R5, RZ, P0, !PT ;  /* 0x80000005ff0b7210 */ /* 0x000fe200007fe4ff */
[----:B------:R-:W1:Y:S01]  /*0910*/  LDC.64 R28, c[0x0][0x640] ;  /* 0x00019000ff1c7b82 */ /* 0x000e620000000a00 */
[----:B------:R-:W-:-:S04]  /*0920*/  IMAD.WIDE.U32 R6, R9, R20, R16 ;  /* 0x0000001409067225 */ /* 0x000fc800078e0010 */
[----:B------:R-:W-:Y:S01]  /*0930*/  FMUL R0, R0, UR4 ;  /* 0x0000000400007c20 */ /* 0x000fe20008400000 */
[----:B------:R-:W-:Y:S01]  /*0940*/  ULDC UR4, c[0x0][0x154] ;  /* 0x0000550000047ab9 */ /* 0x000fe20000000800 */
[----:B------:R-:W-:Y:S01]  /*0950*/  IMAD R8, R11, R20, RZ ;  /* 0x000000140b087224 */ /* 0x000fe200078e02ff */
[----:B------:R-:W2:Y:S03]  /*0960*/  LDC R5, c[0x0][0x144] ;  /* 0x00005100ff057b82 */ /* 0x000ea60000000800 */
[----:B------:R-:W3:Y:S01]  /*0970*/  F2I.U32.TRUNC.NTZ R0, R0 ;  /* 0x0000000000007305 */ /* 0x000ee2000020f000 */
[----:B------:R-:W-:-:S04]  /*0980*/  IMAD R9, R9, R21, R8 ;  /* 0x0000001509097224 */ /* 0x000fc800078e0208 */
[----:B------:R-:W-:Y:S01]  /*0990*/  IMAD.IADD R7, R7, 0x1, R9 ;  /* 0x0000000107077824 */ /* 0x000fe200078e0209 */
[----:B------:R-:W4:Y:S01]  /*09a0*/  LDC R12, c[0x0][0x608] ;  /* 0x00018200ff0c7b82 */ /* 0x000f220000000800 */
[----:B------:R-:W-:-:S03]  /*09b0*/  IMAD.MOV.U32 R9, RZ, RZ, -0x1 ;  /* 0xffffffffff097424 */ /* 0x000fc600078e00ff */
[-CC-:B0-----:R-:W-:Y:S02]  /*09c0*/  SHF.R.U64 R20, R6, R10.reuse, R7.reuse ;  /* 0x0000000a06147219 */ /* 0x181fe40000001207 */
[----:B------:R-:W-:Y:S02]  /*09d0*/  I2FP.F32.U32 R6, R3 ;  /* 0x0000000300067245 */ /* 0x000fe40000201000 */
[----:B------:R-:W-:Y:S01]  /*09e0*/  SHF.R.U32.HI R7, RZ, R10, R7 ;  /* 0x0000000aff077219 */ /* 0x000fe20000011607 */
[----:B------:R-:W0:Y:S01]  /*09f0*/  LDC R26, c[0x0][0x658] ;  /* 0x00019600ff1a7b82 */ /* 0x000e220000000800 */
[----:B-1----:R-:W-:Y:S01]  /*0a00*/  ISETP.NE.U32.AND P0, PT, R28, RZ, PT ;  /* 0x000000ff1c00720c */ /* 0x002fe20003f05070 */
[----:B---3--:R-:W-:Y:S02]  /*0a10*/  IMAD.MOV R8, RZ, RZ, -R0 ;  /* 0x000000ffff087224 */ /* 0x008fe400078e0a00 */
[----:B------:R-:W-:Y:S01]  /*0a20*/  FMUL R6, R6, UR4 ;  /* 0x0000000406067c20 */ /* 0x000fe20008400000 */
[----:B------:R-:W-:-:S03]  /*0a30*/  ISETP.NE.AND.EX P0, PT, R29, RZ, PT, P0 ;  /* 0x000000ff1d00720c */ /* 0x000fc60003f05300 */
[----:B------:R-:W1:Y:S01]  /*0a40*/  LDC R14, c[0x0][0x148] ;  /* 0x00005200ff0e7b82 */ /* 0x000e620000000800 */
[----:B--2---:R-:W-:-:S07]  /*0a50*/  IMAD R0, R5, R8, R4 ;  /* 0x0000000805007224 */ /* 0x004fce00078e0204 */
[----:B------:R-:W2:Y:S01]  /*0a60*/  LDC R24, c[0x0][0x600] ;  /* 0x00018000ff187b82 */ /* 0x000ea20000000800 */
[-CC-:B----4-:R-:W-:Y:S02]  /*0a70*/  SHF.R.U64 R30, R20, R12.reuse, R7.reuse ;  /* 0x0000000c141e7219 */ /* 0x190fe40000001207 */
[----:B------:R-:W-:Y:S01]  /*0a80*/  SHF.R.U32.HI R5, RZ, R12, R7 ;  /* 0x0000000cff057219 */ /* 0x000fe20000011607 */
[----:B------:R-:W-:Y:S01]  /*0a90*/  IMAD.MOV.U32 R7, RZ, RZ, 0x1 ;  /* 0x00000001ff077424 */ /* 0x000fe200078e00ff */
[----:B------:R3:W4:Y:S03]  /*0aa0*/  F2I.U32.TRUNC.NTZ R12, R6 ;  /* 0x00000006000c7305 */ /* 0x000726000020f000 */
[----:B------:R-:W1:Y:S01]  /*0ab0*/  LDC R15, c[0x0][0x648] ;  /* 0x00019200ff0f7b82 */ /* 0x000e620000000800 */
[-C--:B0-----:R-:W-:Y:S02]  /*0ac0*/  SHF.L.U32 R4, R9, R26.reuse, RZ ;  /* 0x0000001a09047219 */ /* 0x081fe400000006ff */
[----:B------:R-:W-:-:S02]  /*0ad0*/  SHF.R.U64 R32, R30, R26, R5 ;  /* 0x0000001a1e207219 */ /* 0x000fc40000001205 */
[----:B------:R-:W-:Y:S02]  /*0ae0*/  LOP3.LUT R11, RZ, R4, RZ, 0x33, !PT ;  /* 0x00000004ff0b7212 */ /* 0x000fe400078e33ff */
[-C--:B------:R-:W-:Y:S01]  /*0af0*/  SHF.R.U32.HI R5, RZ, R26.reuse, R5 ;  /* 0x0000001aff057219 */ /* 0x080fe20000011605 */
[----:B------:R-:W0:Y:S01]  /*0b00*/  LDC R21, c[0x0][0x638] ;  /* 0x00018e00ff157b82 */ /* 0x000e220000000800 */
[----:B------:R-:W-:Y:S01]  /*0b10*/  SHF.L.U32 R10, R7, R26, RZ ;  /* 0x0000001a070a7219 */ /* 0x000fe200000006ff */
[----:B------:R-:W-:-:S06]  /*0b20*/  IMAD.MOV.U32 R4, RZ, RZ, R32 ;  /* 0x000000ffff047224 */ /* 0x000fcc00078e0020 */
[----:B------:R-:W0:Y:S01]  /*0b30*/  LDC R152, c[0x0][0x610] ;  /* 0x00018400ff987b82 */ /* 0x000e220000000800 */
[----:B---34-:R-:W-:Y:S05]  /*0b40*/  @!P0 BRA `(.L_x_7) ;  /* 0x0000000000288947 */ /* 0x018fea0003800000 */
[----:B------:R-:W3:Y:S02]  /*0b50*/  LDC R9, c[0x0][0x64c] ;  /* 0x00019300ff097b82 */ /* 0x000ee40000000800 */
[----:B---3--:R-:W-:-:S05]  /*0b60*/  IADD3 R9, P0, R32, R9, RZ ;  /* 0x0000000920097210 */ /* 0x008fca0007f1e0ff */
        /* <DEDUP_REMOVED lines=8> */
.L_x_7:
[----:B-1----:R-:W-:Y:S01]  /*0bf0*/  SHF.R.U64 R4, R4, R15, R5 ;  /* 0x0000000f04047219 */ /* 0x002fe20000001205 */
[----:B--2---:R-:W-:Y:S01]  /*0c00*/  VIADD R5, R24, 0xffffffff ;  /* 0xffffffff18057836 */ /* 0x004fe20000000000 */
[----:B------:R-:W-:Y:S02]  /*0c10*/  IADD3 R12, -R12, RZ, RZ ;  /* 0x000000ff0c0c7210 */ /* 0x000fe40007ffe1ff */
[----:B------:R-:W-:Y:S01]  /*0c20*/  LOP3.LUT R11, R30, R11, RZ, 0xc0, !PT ;  /* 0x0000000b1e0b7212 */ /* 0x000fe200078ec0ff */
[----:B------:R-:W-:Y:S01]  /*0c30*/  IMAD.MOV R6, RZ, RZ, -R4 ;  /* 0x000000ffff067224 */ /* 0x000fe200078e0a04 */
[----:B------:R-:W-:Y:S01]  /*0c40*/  LOP3.LUT R5, R20, R5, RZ, 0xc0, !PT ;  /* 0x0000000514057212 */ /* 0x000fe200078ec0ff */
[----:B------:R-:W-:Y:S02]  /*0c50*/  @P3 IMAD R0, R14, R12, R3 ;  /* 0x0000000c0e003224 */ /* 0x000fe400078e0203 */
[----:B------:R-:W-:Y:S02]  /*0c60*/  IMAD R11, R10, R4, R11 ;  /* 0x000000040a0b7224 */ /* 0x000fe400078e020b */
[----:B0-----:R-:W-:-:S02]  /*0c70*/  IMAD R3, R6, R21, R32 ;  /* 0x0000001506037224 */ /* 0x001fc400078e0220 */
[----:B------:R-:W-:Y:S02]  /*0c80*/  IMAD R152, R11, R152, R0 ;  /* 0x000000980b987224 */ /* 0x000fe400078e0200 */
[----:B------:R-:W-:Y:S02]  /*0c90*/  IMAD R3, R3, R24, R5 ;  /* 0x0000001803037224 */ /* 0x000fe400078e0205 */
[----:B------:R-:W-:-:S03]  /*0ca0*/  IMAD.MOV.U32 R0, RZ, RZ, 0x1 ;  /* 0x00000001ff007424 */ /* 0x000fc600078e00ff */
[----:B------:R-:W-:Y:S02]  /*0cb0*/  SEL R153, R3, R152, !P3 ;  /* 0x0000009803997207 */ /* 0x000fe40005800000 */
[----:B------:R-:W-:-:S07]  /*0cc0*/  SEL R152, R152, R3, !P3 ;  /* 0x0000000398987207 */ /* 0x000fce0005800000 */
.L_x_5:
[----:B------:R-:W-:-:S08]  /*0cd0*/  NOP ;  /* 0x0000000000007918 */ /* 0x000fd00000000000 */
[----:B------:R-:W0:Y:S02]  /*0ce0*/  USETMAXREG.TRY_ALLOC.CTAPOOL UP0, 0xe8 ;  /* 0x000000e8000079c8 */ /* 0x000e240008000600 */
[----:B0-----:R-:W-:-:S13]  /*0cf0*/  PLOP3.LUT P0, PT, PT, PT, UP0, 0x80, 0x0 ;  /* 0x000000000000781c */ /* 0x001fda0003f0f008 */
[----:B------:R-:W-:Y:S05]  /*0d00*/  @!P0 BRA `(.L_x_5) ;  /* 0xfffffffc00f08947 */ /* 0x000fea000383ffff */
[----:B------:R-:W-:Y:S01]  /*0d10*/  ULDC.64 UR4, c[0x0][0x598] ;  /* 0x0001660000047ab9 */ /* 0x000fe20000000a00 */
[----:B------:R-:W-:Y:S01]  /*0d20*/  ULDC.64 UR36, c[0x0][0x208] ;  /* 0x0000820000247ab9 */ /* 0x000fe20000000a00 */
[----:B------:R-:W-:-:S04]  /*0d30*/  ISETP.NE.U32.AND P0, PT, RZ, UR4, PT ;  /* 0x00000004ff007c0c */ /* 0x000fc8000bf05070 */
[----:B------:R-:W-:-:S13]  /*0d40*/  ISETP.NE.AND.EX P0, PT, RZ, UR5, PT, P0 ;  /* 0x00000005ff007c0c */ /* 0x000fda000bf05300 */
[----:B------:R-:W-:Y:S05]  /*0d50*/  @!P0 BRA `(.L_x_8) ;  /* 0x00000000001c8947 */ /* 0x000fea0003800000 */
[----:B------:R-:W0:Y:S02]  /*0d60*/  LDC.64 R4, c[0x0][0x598] ;  /* 0x00016600ff047b82 */ /* 0x000e240000000a00 */
[----:B0-----:R-:W2:Y:S02]  /*0d70*/  LDG.E.64 R4, desc[UR36][R4.64] ;  /* 0x0000002404047981 */ /* 0x001ea4000c1e1b00 */
[----:B--2---:R-:W-:-:S04]  /*0d80*/  ISETP.NE.U32.AND P0, PT, R4, RZ, PT ;  /* 0x000000ff0400720c */ /* 0x004fc80003f05070 */
[----:B------:R-:W-:-:S13]  /*0d90*/  ISETP.NE.AND.EX P0, PT, R5, RZ, PT, P0 ;  /* 0x000000ff0500720c */ /* 0x000fda0003f05300 */
[----:B------:R-:W-:Y:S05]  /*0da0*/  @!P0 BRA `(.L_x_8) ;  /* 0x0000000000088947 */ /* 0x000fea0003800000 */
[----:B------:R0:W5:Y:S01]  /*0db0*/  LD.E R154, desc[UR36][R4.64] ;  /* 0x00000024049a7980 */ /* 0x000162000c101900 */
[----:B------:R-:W-:Y:S05]  /*0dc0*/  BRA `(.L_x_9) ;  /* 0x0000000000247947 */ /* 0x000fea0003800000 */
.L_x_8:
[----:B------:R-:W-:Y:S02]  /*0dd0*/  ULDC.64 UR4, c[0x0][0x588] ;  /* 0x0001620000047ab9 */ /* 0x000fe40000000a00 */
[----:B------:R-:W-:-:S04]  /*0de0*/  ISETP.NE.U32.AND P0, PT, RZ, UR4, PT ;  /* 0x00000004ff007c0c */ /* 0x000fc8000bf05070 */
[----:B------:R-:W-:-:S13]  /*0df0*/  ISETP.NE.AND.EX P0, PT, RZ, UR5, PT, P0 ;  /* 0x00000005ff007c0c */ /* 0x000fda000bf05300 */
[----:B------:R-:W-:Y:S05]  /*0e00*/  @!P0 BRA `(.L_x_10) ;  /* 0x00000000000c8947 */ /* 0x000fea0003800000 */
[----:B------:R-:W0:Y:S02]  /*0e10*/  LDC.64 R154, c[0x0][0x588] ;  /* 0x00016200ff9a7b82 */ /* 0x000e240000000a00 */
[----:B0-----:R1:W5:Y:S01]  /*0e20*/  LDG.E R154, desc[UR36][R154.64] ;  /* 0x000000249a9a7981 */ /* 0x001362000c1e1900 */
[----:B------:R-:W-:Y:S05]  /*0e30*/  BRA `(.L_x_9) ;  /* 0x0000000000087947 */ /* 0x000fea0003800000 */
.L_x_10:
[----:B------:R-:W-:Y:S02]  /*0e40*/  ULDC UR4, c[0x0][0x580] ;  /* 0x0001600000047ab9 */ /* 0x000fe40000000800 */
[----:B------:R-:W-:-:S07]  /*0e50*/  IMAD.U32 R154, RZ, RZ, UR4 ;  /* 0x00000004ff9a7e24 */ /* 0x000fce000f8e00ff */
.L_x_9:
[----:B------:R-:W-:Y:S02]  /*0e60*/  ULDC.64 UR4, c[0x0][0x5a0] ;  /* 0x0001680000047ab9 */ /* 0x000fe40000000a00 */
[----:B------:R-:W-:-:S04]  /*0e70*/  ISETP.NE.U32.AND P0, PT, RZ, UR4, PT ;  /* 0x00000004ff007c0c */ /* 0x000fc8000bf05070 */
[----:B------:R-:W-:-:S13]  /*0e80*/  ISETP.NE.AND.EX P0, PT, RZ, UR5, PT, P0 ;  /* 0x00000005ff007c0c */ /* 0x000fda000bf05300 */
[----:B------:R-:W-:Y:S05]  /*0e90*/  @!P0 BRA `(.L_x_11) ;  /* 0x00000000001c8947 */ /* 0x000fea0003800000 */
[----:B0-----:R-:W0:Y:S02]  /*0ea0*/  LDC.64 R4, c[0x0][0x5a0] ;  /* 0x00016800ff047b82 */ /* 0x001e240000000a00 */
[----:B0-----:R-:W2:Y:S02]  /*0eb0*/  LDG.E.64 R4, desc[UR36][R4.64] ;  /* 0x0000002404047981 */ /* 0x001ea4000c1e1b00 */
[----:B--2---:R-:W-:-:S04]  /*0ec0*/  ISETP.NE.U32.AND P0, PT, R4, RZ, PT ;  /* 0x000000ff0400720c */ /* 0x004fc80003f05070 */
[----:B------:R-:W-:-:S13]  /*0ed0*/  ISETP.NE.AND.EX P0, PT, R5, RZ, PT, P0 ;  /* 0x000000ff0500720c */ /* 0x000fda0003f05300 */
[----:B------:R-:W-:Y:S05]  /*0ee0*/  @!P0 BRA `(.L_x_11) ;  /* 0x0000000000088947 */ /* 0x000fea0003800000 */
[----:B-1----:R0:W5:Y:S01]  /*0ef0*/  LD.E R155, desc[UR36][R4.64] ;  /* 0x00000024049b7980 */ /* 0x002162000c101900 */
[----:B------:R-:W-:Y:S05]  /*0f00*/  BRA `(.L_x_12) ;  /* 0x0000000000247947 */ /* 0x000fea0003800000 */
.L_x_11:
[----:B------:R-:W-:Y:S02]  /*0f10*/  ULDC.64 UR4, c[0x0][0x590] ;  /* 0x0001640000047ab9 */ /* 0x000fe40000000a00 */
[----:B------:R-:W-:-:S04]  /*0f20*/  ISETP.NE.U32.AND P0, PT, RZ, UR4, PT ;  /* 0x00000004ff007c0c */ /* 0x000fc8000bf05070 */
[----:B------:R-:W-:-:S13]  /*0f30*/  ISETP.NE.AND.EX P0, PT, RZ, UR5, PT, P0 ;  /* 0x00000005ff007c0c */ /* 0x000fda000bf05300 */
[----:B------:R-:W-:Y:S05]  /*0f40*/  @!P0 BRA `(.L_x_13) ;  /* 0x00000000000c8947 */ /* 0x000fea0003800000 */
[----:B0-----:R-:W1:Y:S02]  /*0f50*/  LDC.64 R4, c[0x0][0x590] ;  /* 0x00016400ff047b82 */ /* 0x001e640000000a00 */
[----:B-1----:R1:W5:Y:S01]  /*0f60*/  LDG.E R155, desc[UR36][R4.64] ;  /* 0x00000024049b7981 */ /* 0x002362000c1e1900 */
[----:B------:R-:W-:Y:S05]  /*0f70*/  BRA `(.L_x_12) ;  /* 0x0000000000087947 */ /* 0x000fea0003800000 */
.L_x_13:
[----:B------:R-:W-:Y:S02]  /*0f80*/  ULDC UR4, c[0x0][0x584] ;  /* 0x0001610000047ab9 */ /* 0x000fe40000000800 */
[----:B-1----:R-:W-:-:S07]  /*0f90*/  IMAD.U32 R155, RZ, RZ, UR4 ;  /* 0x00000004ff9b7e24 */ /* 0x002fce000f8e00ff */
.L_x_12:
[----:B------:R-:W-:-:S13]  /*0fa0*/  LOP3.LUT P0, RZ, R0, 0xff, RZ, 0xc0, !PT ;  /* 0x000000ff00ff7812 */ /* 0x000fda000780c0ff */
[----:B------:R-:W-:Y:S05]  /*0fb0*/  @!P0 EXIT ;  /* 0x000000000000894d */ /* 0x000fea0003800000 */
[----:B------:R-:W-:Y:S01]  /*0fc0*/  ULDC UR4, c[0x0][0x28c] ;  /* 0x0000a30000047ab9 */ /* 0x000fe20000000800 */
[----:B------:R-:W-:Y:S01]  /*0fd0*/  LOP3.LUT R164, R19, 0x1, RZ, 0xfc, !PT ;  /* 0x0000000113a47812 */ /* 0x000fe200078efcff */
[----:B------:R-:W-:Y:S01]  /*0fe0*/  UIADD3 UR4, UR4, 0x1f, URZ ;  /* 0x0000001f04047890 */ /* 0x000fe2000fffe03f */
[----:B------:R-:W-:Y:S01]  /*0ff0*/  UMOV UR38, URZ ;  /* 0x0000003f00267c82 */ /* 0x000fe20008000000 */
[----:B------:R-:W-:Y:S02]  /*1000*/  UMOV UR39, URZ ;  /* 0x0000003f00277c82 */ /* 0x000fe40008000000 */
[----:B------:R-:W-:-:S04]  /*1010*/  USHF.R.S32.HI UR5, URZ, 0x1f, UR4 ;  /* 0x0000001f3f057899 */ /* 0x000fc80008011404 */
[----:B------:R-:W-:-:S04]  /*1020*/  ULEA.HI UR5, UR5, UR4, URZ, 0x5 ;  /* 0x0000000405057291 */ /* 0x000fc8000f8f283f */
[----:B------:R-:W-:-:S12]  /*1030*/  USHF.R.S32.HI UR40, URZ, 0x5, UR5 ;  /* 0x000000053f287899 */ /* 0x000fd80008011405 */
.L_x_285:
[----:B------:R-:W-:Y:S01]  /*1040*/  LOP3.LUT R0, R18, 0x80, RZ, 0xc0, !PT ;  /* 0x0000008012007812 */ /* 0x000fe200078ec0ff */
[----:B--2---:R-:W2:Y:S01]  /*1050*/  S2UR UR7, SR_CgaCtaId ;  /* 0x00000000000779c3 */ /* 0x004ea20000008800 */
[----:B------:R-:W-:Y:S02]  /*1060*/  UMOV UR6, 0x400 ;  /* 0x0000040000067882 */ /* 0x000fe40000000000 */
[----:B------:R-:W-:-:S06]  /*1070*/  SHF.R.U32.HI R0, RZ, 0x7, R0 ;  /* 0x00000007ff007819 */ /* 0x000fcc0000011600 */
[----:B---3--:R-:W3:Y:S01]  /*1080*/  SHFL.IDX PT, R0, R0, RZ, 0x1f ;  /* 0x00001fff00007589 */ /* 0x008ee200000e0000 */
[----:B--2---:R-:W-:Y:S01]  /*1090*/  ULEA UR42, UR7, UR6, 0x18 ;  /* 0x00000006072a7291 */ /* 0x004fe2000f8ec03f */
[----:B---3--:R-:W-:-:S13]  /*10a0*/  R2UR UR4, R0 ;  /* 0x00000000000472ca */ /* 0x008fda00000e0000 */
[----:B------:R-:W-:-:S04]  /*10b0*/  ULEA.HI UR5, UR4, UR4, URZ, 0x1 ;  /* 0x0000000404057291 */ /* 0x000fc8000f8f083f */
[----:B------:R-:W-:-:S04]  /*10c0*/  ULOP3.LUT UR5, UR5, 0xffffe, URZ, 0xc0, !UPT ;  /* 0x000ffffe05057892 */ /* 0x000fc8000f8ec03f */
[----:B------:R-:W-:-:S03]  /*10d0*/  UIADD3 UR5, UR4, -UR5, URZ ;  /* 0x8000000504057290 */ /* 0x000fc6000fffe03f */
[----:B------:R-:W-:Y:S01]  /*10e0*/  ULDC UR4, c[0x0][0x28c] ;  /* 0x0000a30000047ab9 */ /* 0x000fe20000000800 */
[----:B------:R-:W-:Y:S01]  /*10f0*/  ULEA UR5, UR5, UR42, 0xc ;  /* 0x0000002a05057291 */ /* 0x000fe2000f8e603f */
[----:B------:R-:W-:-:S03]  /*1100*/  ISETP.LT.AND P0, PT, RZ, UR4, PT ;  /* 0x00000004ff007c0c */ /* 0x000fc6000bf01270 */
[----:B------:R-:W-:-:S04]  /*1110*/  UIADD3 UR5, UR5, 0x180, URZ ;  /* 0x0000018005057890 */ /* 0x000fc8000fffe03f */
[----:B------:R-:W-:-:S04]  /*1120*/  USHF.R.U32.HI UR5, URZ, 0x4, UR5 ;  /* 0x000000043f057899 */ /* 0x000fc80008011605 */
[----:B------:R-:W-:Y:S02]  /*1130*/  ULOP3.LUT UR41, UR5, 0x3fff, URZ, 0xc0, !UPT ;  /* 0x00003fff05297892 */ /* 0x000fe4000f8ec03f */
[----:B-1--45:R-:W-:Y:S10]  /*1140*/  @P0 BRA `(.L_x_14) ;  /* 0x0000000000400947 */ /* 0x032ff40003800000 */
[----:B------:R-:W-:Y:S01]  /*1150*/  MOV R0, 0x0 ;  /* 0x0000000000007802 */ /* 0x000fe20000000f00 */
[----:B------:R-:W-:Y:S01]  /*1160*/  ULDC.64 UR4, c[0x4][0x68] ;  /* 0x01001a0000047ab9 */ /* 0x000fe20000000a00 */
[----:B------:R-:W-:Y:S01]  /*1170*/  ULDC.64 UR6, c[0x4][0x8] ;  /* 0x0100020000067ab9 */ /* 0x000fe20000000a00 */
[----:B01----:R-:W-:Y:S01]  /*1180*/  IMAD.U32 R4, RZ, RZ, UR4 ;  /* 0x00000004ff047e24 */ /* 0x003fe2000f8e00ff */
[----:B------:R0:W1:Y:S01]  /*1190*/  LDC.64 R14, c[0x4][R0] ;  /* 0x01000000000e7b82 */ /* 0x0000620000000a00 */
[----:B------:R-:W-:Y:S01]  /*11a0*/  IMAD.U32 R5, RZ, RZ, UR5 ;  /* 0x00000005ff057e24 */ /* 0x000fe2000f8e00ff */
[----:B------:R-:W-:Y:S01]  /*11b0*/  ULDC.64 UR4, c[0x4][0x70] ;  /* 0x01001c0000047ab9 */ /* 0x000fe20000000a00 */
[----:B------:R-:W-:Y:S01]  /*11c0*/  IMAD.U32 R10, RZ, RZ, UR6 ;  /* 0x00000006ff0a7e24 */ /* 0x000fe2000f8e00ff */
[----:B------:R-:W-:Y:S01]  /*11d0*/  MOV R7, UR5 ;  /* 0x0000000500077c02 */ /* 0x000fe20008000f00 */
[----:B------:R-:W-:Y:S02]  /*11e0*/  IMAD.U32 R6, RZ, RZ, UR4 ;  /* 0x00000004ff067e24 */ /* 0x000fe4000f8e00ff */
[----:B------:R-:W-:-:S02]  /*11f0*/  IMAD.U32 R11, RZ, RZ, UR7 ;  /* 0x00000007ff0b7e24 */ /* 0x000fc4000f8e00ff */
[----:B------:R-:W-:Y:S02]  /*1200*/  IMAD.MOV.U32 R8, RZ, RZ, 0x1e1 ;  /* 0x000001e1ff087424 */ /* 0x000fe400078e00ff */
[----:B------:R-:W-:Y:S02]  /*1210*/  IMAD.MOV.U32 R12, RZ, RZ, 0x1 ;  /* 0x00000001ff0c7424 */ /* 0x000fe400078e00ff */
[----:B0-----:R-:W-:-:S07]  /*1220*/  IMAD.MOV.U32 R13, RZ, RZ, RZ ;  /* 0x000000ffff0d7224 */ /* 0x001fce00078e00ff */
[----:B------:R-:W-:-:S07]  /*1230*/  LEPC R20, `(.L_x_14) ;  /* 0x000000001014794e */ /* 0x000fce0000000000 */
[----:B-1---5:R-:W-:Y:S05]  /*1240*/  CALL.ABS.NOINC R14 ;  /* 0x000000000e007343 */ /* 0x022fea0003c00000 */
.L_x_14:
[----:B------:R-:W-:-:S13]  /*1250*/  ISETP.NE.AND P0, PT, R164, 0x3, PT ;  /* 0x00000003a400780c */ /* 0x000fda0003f05270 */
[----:B------:R-:W-:Y:S05]  /*1260*/  @!P0 BRA `(.L_x_15) ;  /* 0x0000000000048947 */ /* 0x000fea0003800000 */
[----:B------:R-:W-:Y:S01]  /*1270*/  BPT.TRAP 0x1 ;  /* 0x000000040000795c */ /* 0x000fe20000300000 */
.L_x_15:
[----:B------:R-:W-:Y:S02]  /*1280*/  IMAD.U32 R3, RZ, RZ, UR39 ;  /* 0x00000027ff037e24 */ /* 0x000fe4000f8e00ff */
[----:B------:R-:W-:-:S03]  /*1290*/  IMAD.U32 R0, RZ, RZ, UR38 ;  /* 0x00000026ff007e24 */ /* 0x000fc6000f8e00ff */
[----:B------:R-:W-:Y:S02]  /*12a0*/  LEA R3, R3, UR42, 0x3 ;  /* 0x0000002a03037c11 */ /* 0x000fe4000f8e18ff */
[----:B------:R-:W-:-:S04]  /*12b0*/  SHF.L.U32 R0, R0, 0x1f, RZ ;  /* 0x0000001f00007819 */ /* 0x000fc800000006ff */
[----:B------:R2:W3:Y:S01]  /*12c0*/  SYNCS.PHASECHK.TRANS64.TRYWAIT P1, [R3+URZ], R0 ;  /* 0x00000000030075a7 */ /* 0x0004e2000802017f */
[----:B------:R-:W-:Y:S05]  /*12d0*/  @!P0 BRA `(.L_x_16) ;  /* 0x0000000000048947 */ /* 0x000fea0003800000 */
[----:B------:R-:W-:Y:S01]  /*12e0*/  BPT.TRAP 0x1 ;  /* 0x000000040000795c */ /* 0x000fe20000300000 */
.L_x_16:
[----:B---3--:R-:W-:Y:S05]  /*12f0*/  @P1 BRA `(.L_x_17) ;  /* 0x0000000000081947 */ /* 0x008fea0003800000 */
[----:B------:R-:W3:Y:S02]  /*1300*/  SYNCS.PHASECHK.TRANS64.TRYWAIT P1, [R3+URZ], R0 ;  /* 0x00000000030075a7 */ /* 0x000ee4000802017f */
[----:B---3--:R-:W-:Y:S05]  /*1310*/  @!P1 BRA `(.L_x_18) ;  /* 0x000000b0003c9947 */ /* 0x008fea0003800000 */
.L_x_17:
[----:B------:R-:W-:-:S04]  /*1320*/  UISETP.LT.AND UP0, UPT, UR40, 0x1, UPT ;  /* 0x000000012800788c */ /* 0x000fc8000bf01270 */
[----:B------:R-:W-:-:S04]  /*1330*/  USEL UR4, UR40, 0x1, UP0 ;  /* 0x0000000128047887 */ /* 0x000fc80008000000 */
[----:B------:R-:W-:-:S06]  /*1340*/  UIADD3 UR4, UR40, -UR4, URZ ;  /* 0x8000000428047290 */ /* 0x000fcc000fffe03f */
[----:B--23--:R-:W-:Y:S01]  /*1350*/  IMAD.U32 R0, RZ, RZ, UR4 ;  /* 0x00000004ff007e24 */ /* 0x00cfe2000f8e00ff */
[----:B------:R-:W-:Y:S05]  /*1360*/  WARPSYNC.ALL ;  /* 0x0000000000007948 */ /* 0x000fea0003800000 */
[----:B------:R-:W-:Y:S01]  /*1370*/  ISETP.GE.AND P1, PT, R0, 0x1, PT ;  /* 0x000000010000780c */ /* 0x000fe20003f26270 */
[----:B------:R-:W-:Y:S01]  /*1380*/  UIADD3 UR4, UR42, 0x21180, URZ ;  /* 0x000211802a047890 */ /* 0x000fe2000fffe03f */
[----:B------:R-:W-:Y:S01]  /*1390*/  WARPGROUP.ARRIVE ;  /* 0x00000000000079c5 */ /* 0x000fe20000000000 */
[----:B------:R-:W-:Y:S01]  /*13a0*/  UMOV UR9, 0x80000020 ;  /* 0x8000002000097882 */ /* 0x000fe20000000000 */
[----:B------:R-:W-:Y:S01]  /*13b0*/  UMOV UR11, 0x80000020 ;  /* 0x80000020000b7882 */ /* 0x000fe20000000000 */
[----:B------:R-:W-:-:S04]  /*13c0*/  USHF.R.U32.HI UR4, URZ, 0x4, UR4 ;  /* 0x000000043f047899 */ /* 0x000fc80008011604 */
[----:B------:R-:W-:Y:S02]  /*13d0*/  ULOP3.LUT UR5, UR4, 0x3fff, URZ, 0xc0, !UPT ;  /* 0x00003fff04057892 */ /* 0x000fe4000f8ec03f */
[----:B------:R-:W-:Y:S02]  /*13e0*/  ULOP3.LUT UR4, UR41, 0x10000, URZ, 0xfc, !UPT ;  /* 0x0001000029047892 */ /* 0x000fe4000f8efc3f */
[----:B------:R-:W-:Y:S02]  /*13f0*/  ULOP3.LUT UR5, UR5, 0x10000, URZ, 0xfc, !UPT ;  /* 0x0001000005057892 */ /* 0x000fe4000f8efc3f */
[----:B------:R-:W-:Y:S02]  /*1400*/  UIMAD UR6, UR39, 0x300, UR4 ;  /* 0x00000300270678a4 */ /* 0x000fe4000f8e0204 */
[----:B------:R-:W-:-:S05]  /*1410*/  ULEA UR7, UR39, UR5, 0x9 ;  /* 0x0000000527077291 */ /* 0x000fca000f8e483f */
[----:B------:R-:W-:Y:S02]  /*1420*/  UMOV UR8, UR6 ;  /* 0x0000000600087c82 */ /* 0x000fe40008000000 */
[----:B------:R-:W-:Y:S02]  /*1430*/  UMOV UR10, UR7 ;  /* 0x00000007000a7c82 */ /* 0x000fe40008000000 */
[----:B------:R-:W-:Y:S01]  /*1440*/  HGMMA.64x128x16.F32 R88, gdesc[UR8], RZ, !UPT, gsb0 ;  /* 0x01e00000085879f0 */ /* 0x000fe2000c0008ff */
[----:B------:R-:W-:Y:S01]  /*1450*/  UIADD3 UR8, UR6, 0x200, URZ ;  /* 0x0000020006087890 */ /* 0x000fe2000fffe03f */
[----:B------:R-:W-:Y:S01]  /*1460*/  UMOV UR9, 0x80000020 ;  /* 0x8000002000097882 */ /* 0x000fe20000000000 */
[----:B------:R-:W-:Y:S02]  /*1470*/  WARPGROUP.DEPBAR.LE gsb0, 0x0 ;  /* 0x00008000000079c5 */ /* 0x000fe40000010000 */
[----:B------:R-:W-:-:S07]  /*1480*/  WARPGROUP.ARRIVE ;  /* 0x00000000000079c5 */ /* 0x000fce0000000000 */
[----:B------:R-:W-:Y:S01]  /*1490*/  HGMMA.64x128x16.F32 R24, gdesc[UR8], RZ, !UPT, gsb0 ;  /* 0x01e00000081879f0 */ /* 0x000fe2000c0008ff */
[----:B------:R-:W-:Y:S02]  /*14a0*/  UIADD3 UR8, UR6, 0x2, URZ ;  /* 0x0000000206087890 */ /* 0x000fe4000fffe03f */
[----:B------:R-:W-:Y:S01]  /*14b0*/  UIADD3 UR10, UR7, 0x2, URZ ;  /* 0x00000002070a7890 */ /* 0x000fe2000fffe03f */
[----:B------:R-:W-:Y:S01]  /*14c0*/  UMOV UR9, 0x80000020 ;  /* 0x8000002000097882 */ /* 0x000fe20000000000 */
[----:B------:R-:W-:Y:S01]  /*14d0*/  UMOV UR11, 0x80000020 ;  /* 0x80000020000b7882 */ /* 0x000fe20000000000 */
[----:B------:R-:W-:Y:S02]  /*14e0*/  WARPGROUP.DEPBAR.LE gsb0, 0x0 ;  /* 0x00008000000079c5 */ /* 0x000fe40000010000 */
[----:B------:R-:W-:-:S06]  /*14f0*/  WARPGROUP.ARRIVE ;  /* 0x00000000000079c5 */ /* 0x000fcc0000000000 */
[----:B------:R-:W-:Y:S01]  /*1500*/  HGMMA.64x128x16.F32 R88, gdesc[UR8], R88, gsb0 ;  /* 0x01e00000085879f0 */ /* 0x000fe20008000858 */
[----:B------:R-:W-:Y:S01]  /*1510*/  UIADD3 UR8, UR6, 0x202, URZ ;  /* 0x0000020206087890 */ /* 0x000fe2000fffe03f */
[----:B------:R-:W-:Y:S01]  /*1520*/  UMOV UR9, 0x80000020 ;  /* 0x8000002000097882 */ /* 0x000fe20000000000 */
[----:B------:R-:W-:Y:S02]  /*1530*/  WARPGROUP.DEPBAR.LE gsb0, 0x0 ;  /* 0x00008000000079c5 */ /* 0x000fe40000010000 */
[----:B------:R-:W-:-:S07]  /*1540*/  WARPGROUP.ARRIVE ;  /* 0x00000000000079c5 */ /* 0x000fce0000000000 */
[----:B------:R-:W-:Y:S03]  /*1550*/  HGMMA.64x128x16.F32 R24, gdesc[UR8], R24, gsb0 ;  /* 0x01e00000081879f0 */ /* 0x000fe60008000818 */
[----:B------:R-:W-:Y:S02]  /*1560*/  WARPGROUP.DEPBAR.LE gsb0, 0x0 ;  /* 0x00008000000079c5 */ /* 0x000fe40000010000 */
[----:B------:R-:W-:Y:S05]  /*1570*/  @!P1 BRA `(.L_x_19) ;  /* 0x0000000400089947 */ /* 0x000fea0003800000 */
[----:B------:R-:W-:-:S04]  /*1580*/  UIADD3 UR6, UR39, 0x1, URZ ;  /* 0x0000000127067890 */ /* 0x000fc8000fffe03f */
[----:B------:R-:W-:-:S04]  /*1590*/  UISETP.NE.AND UP0, UPT, UR6, 0xb, UPT ;  /* 0x0000000b0600788c */ /* 0x000fc8000bf05270 */
[----:B------:R-:W-:Y:S02]  /*15a0*/  USEL UR7, URZ, 0x1, UP0 ;  /* 0x000000013f077887 */ /* 0x000fe40008000000 */
[----:B------:R-:W-:Y:S02]  /*15b0*/  USEL UR6, UR6, URZ, UP0 ;  /* 0x0000003f06067287 */ /* 0x000fe40008000000 */
[----:B------:R-:W-:-:S06]  /*15c0*/  ULOP3.LUT UR7, UR38, UR7, URZ, 0x3c, !UPT ;  /* 0x0000000726077292 */ /* 0x000fcc000f8e3c3f */
[----:B01----:R-:W-:Y:S01]  /*15d0*/  MOV R5, UR7 ;  /* 0x0000000700057c02 */ /* 0x003fe20008000f00 */
[----:B------:R-:W-:-:S06]  /*15e0*/  UMOV UR7, UR39 ;  /* 0x0000002700077c82 */ /* 0x000fcc0008000000 */
.L_x_26:
[----:B01----:R-:W-:Y:S05]  /*15f0*/  @!P0 BRA `(.L_x_20) ;  /* 0x0000000000048947 */ /* 0x003fea0003800000 */
[----:B------:R-:W-:Y:S01]  /*1600*/  BPT.TRAP 0x1 ;  /* 0x000000040000795c */ /* 0x000fe20000300000 */
.L_x_20:
[----:B------:R-:W0:Y:S01]  /*1610*/  S2UR UR9, SR_CgaCtaId ;  /* 0x00000000000979c3 */ /* 0x000e220000008800 */
[----:B------:R-:W-:Y:S01]  /*1620*/  UMOV UR8, 0x400 ;  /* 0x0000040000087882 */ /* 0x000fe20000000000 */
[----:B------:R-:W-:Y:S01]  /*1630*/  SHF.L.U32 R3, R5, 0x1f, RZ ;  /* 0x0000001f05037819 */ /* 0x000fe200000006ff */
[----:B0-----:R-:W-:-:S04]  /*1640*/  ULEA UR14, UR9, UR8, 0x18 ;  /* 0x00000008090e7291 */ /* 0x001fc8000f8ec03f */
[----:B------:R-:W-:-:S09]  /*1650*/  ULEA UR8, UR6, UR14, 0x3 ;  /* 0x0000000e06087291 */ /* 0x000fd2000f8e183f */
[----:B------:R0:W1:Y:S01]  /*1660*/  SYNCS.PHASECHK.TRANS64.TRYWAIT P1, [UR8], R3 ;  /* 0x00000003ff0075a7 */ /* 0x0000620008020148 */
[----:B------:R-:W-:Y:S05]  /*1670*/  @!P0 BRA `(.L_x_21) ;  /* 0x0000000000048947 */ /* 0x000fea0003800000 */
[----:B------:R-:W-:Y:S01]  /*1680*/  BPT.TRAP 0x1 ;  /* 0x000000040000795c */ /* 0x000fe20000300000 */
.L_x_21:
[----:B-1----:R-:W-:Y:S05]  /*1690*/  @P1 BRA `(.L_x_22) ;  /* 0x0000000000081947 */ /* 0x002fea0003800000 */
[----:B------:R-:W1:Y:S02]  /*16a0*/  SYNCS.PHASECHK.TRANS64.TRYWAIT P1, [UR8], R3 ;  /* 0x00000003ff0075a7 */ /* 0x000e640008020148 */
[----:B-1----:R-:W-:Y:S05]  /*16b0*/  @!P1 BRA `(.L_x_23) ;  /* 0x000000ac00689947 */ /* 0x002fea0003800000 */
.L_x_22:
[----:B------:R-:W-:Y:S01]  /*16c0*/  UIMAD UR12, UR6, 0x300, UR4 ;  /* 0x00000300060c78a4 */ /* 0x000fe2000f8e0204 */
[----:B------:R-:W-:Y:S01]  /*16d0*/  WARPGROUP.ARRIVE ;  /* 0x00000000000079c5 */ /* 0x000fe20000000000 */
[----:B------:R-:W-:Y:S01]  /*16e0*/  ULEA UR13, UR6, UR5, 0x9 ;  /* 0x00000005060d7291 */ /* 0x000fe2000f8e483f */
[----:B------:R-:W-:Y:S01]  /*16f0*/  UMOV UR9, 0x80000020 ;  /* 0x8000002000097882 */ /* 0x000fe20000000000 */
[----:B------:R-:W-:-:S03]  /*1700*/  UMOV UR11, 0x80000020 ;  /* 0x80000020000b7882 */ /* 0x000fc60000000000 */
[----:B------:R-:W-:Y:S02]  /*1710*/  UMOV UR8, UR12 ;  /* 0x0000000c00087c82 */ /* 0x000fe40008000000 */
[----:B------:R-:W-:Y:S02]  /*1720*/  UMOV UR10, UR13 ;  /* 0x0000000d000a7c82 */ /* 0x000fe40008000000 */
[----:B------:R-:W-:Y:S01]  /*1730*/  HGMMA.64x128x16.F32 R88, gdesc[UR8], R88, gsb0 ;  /* 0x01e00000085879f0 */ /* 0x000fe20008000858 */
[----:B------:R-:W-:Y:S01]  /*1740*/  UIADD3 UR8, UR12, 0x200, URZ ;  /* 0x000002000c087890 */ /* 0x000fe2000fffe03f */
[----:B------:R-:W-:Y:S01]  /*1750*/  UMOV UR9, 0x80000020 ;  /* 0x8000002000097882 */ /* 0x000fe20000000000 */
[----:B------:R-:W-:Y:S02]  /*1760*/  WARPGROUP.DEPBAR.LE gsb0, 0x0 ;  /* 0x00008000000079c5 */ /* 0x000fe40000010000 */
[----:B------:R-:W-:-:S07]  /*1770*/  WARPGROUP.ARRIVE ;  /* 0x00000000000079c5 */ /* 0x000fce0000000000 */
[----:B------:R-:W-:Y:S01]  /*1780*/  HGMMA.64x128x16.F32 R24, gdesc[UR8], R24, gsb0 ;  /* 0x01e00000081879f0 */ /* 0x000fe20008000818 */
        /* <DEDUP_REMOVED lines=14> */
[----:B------:R-:W-:Y:S01]  /*1870*/  BPT.TRAP 0x1 ;  /* 0x000000040000795c */ /* 0x000fe20000300000 */
.L_x_24:
[----:B------:R-:W-:Y:S01]  /*1880*/  ULEA UR8, UR7, UR14, 0x3 ;  /* 0x0000000e07087291 */ /* 0x000fe2000f8e183f */
[----:B------:R-:W-:-:S03]  /*1890*/  ISETP.GT.U32.AND P1, PT, R19, 0x1, PT ;  /* 0x000000011300780c */ /* 0x000fc60003f24070 */
[----:B------:R-:W-:-:S04]  /*18a0*/  UIADD3 UR8, UR8, 0x58, URZ ;  /* 0x0000005808087890 */ /* 0x000fc8000fffe03f */
[----:B------:R-:W-:-:S09]  /*18b0*/  UPRMT UR8, URZ, 0x654, UR8 ;  /* 0x000006543f087896 */ /* 0x000fd20008000008 */
[----:B------:R-:W-:Y:S01]  /*18c0*/  SYNCS.ARRIVE.TRANS64.RED.A1T0 RZ, [UR8], RZ ;  /* 0x000000ffffff79a7 */ /* 0x000fe20008100408 */
[----:B------:R-:W-:Y:S05]  /*18d0*/  @P1 BRA `(.L_x_25) ;  /* 0x0000000000041947 */ /* 0x000fea0003800000 */
[----:B------:R-:W-:Y:S01]  /*18e0*/  BPT.TRAP 0x1 ;  /* 0x000000040000795c */ /* 0x000fe20000300000 */
.L_x_25:
[----:B------:R-:W-:Y:S01]  /*18f0*/  UIADD3 UR6, UR6, 0x1, URZ ;  /* 0x0000000106067890 */ /* 0x000fe2000fffe03f */
[C---:B------:R-:W-:Y:S01]  /*1900*/  ISETP.GT.AND P1, PT, R0.reuse, 0x1, PT ;  /* 0x000000010000780c */ /* 0x040fe20003f24270 */
[----:B------:R-:W-:Y:S01]  /*1910*/  UIADD3 UR7, UR7, 0x1, URZ ;  /* 0x0000000107077890 */ /* 0x000fe2000fffe03f */
[----:B------:R-:W-:Y:S01]  /*1920*/  VIADD R0, R0, 0xffffffff ;  /* 0xffffffff00007836 */ /* 0x000fe20000000000 */
[----:B------:R-:W-:Y:S02]  /*1930*/  UISETP.NE.AND UP0, UPT, UR6, 0xb, UPT ;  /* 0x0000000b0600788c */ /* 0x000fe4000bf05270 */
[----:B------:R-:W-:Y:S02]  /*1940*/  UISETP.NE.AND UP1, UPT, UR7, 0xb, UPT ;  /* 0x0000000b0700788c */ /* 0x000fe4000bf25270 */
[----:B------:R-:W-:Y:S02]  /*1950*/  USEL UR8, URZ, 0x1, UP0 ;  /* 0x000000013f087887 */ /* 0x000fe40008000000 */
[----:B------:R-:W-:-:S02]  /*1960*/  USEL UR6, UR6, URZ, UP0 ;  /* 0x0000003f06067287 */ /* 0x000fc40008000000 */
[----:B------:R-:W-:Y:S02]  /*1970*/  USEL UR7, UR7, URZ, UP1 ;  /* 0x0000003f07077287 */ /* 0x000fe40008800000 */
[----:B------:R-:W-:Y:S01]  /*1980*/  LOP3.LUT R5, R5, UR8, RZ, 0x3c, !PT ;  /* 0x0000000805057c12 */ /* 0x000fe2000f8e3cff */
[----:B------:R-:W-:Y:S09]  /*1990*/  @P1 BRA `(.L_x_26) ;  /* 0xfffffffc00141947 */ /* 0x000ff2000383ffff */
.L_x_19:
[----:B------:R-:W2:Y:S02]  /*19a0*/  LDC R0, c[0x0][0x28c] ;  /* 0x0000a300ff007b82 */ /* 0x000ea40000000800 */
[----:B--2---:R-:W-:-:S13]  /*19b0*/  ISETP.GE.AND P1, PT, R0, 0x1, PT ;  /* 0x000000010000780c */ /* 0x004fda0003f26270 */
[----:B------:R-:W-:Y:S05]  /*19c0*/  @!P1 BRA `(.L_x_27) ;  /* 0x0000000000489947 */ /* 0x000fea0003800000 */
[----:B------:R-:W-:Y:S05]  /*19d0*/  @!P0 BRA `(.L_x_28) ;  /* 0x0000000000048947 */ /* 0x000fea0003800000 */
[----:B------:R-:W-:Y:S01]  /*19e0*/  BPT.TRAP 0x1 ;  /* 0x000000040000795c */ /* 0x000fe20000300000 */
.L_x_28:
[----:B------:R-:W2:Y:S01]  /*19f0*/  S2UR UR7, SR_CgaCtaId ;  /* 0x00000000000779c3 */ /* 0x000ea20000008800 */
[----:B------:R-:W-:Y:S01]  /*1a00*/  UISETP.LT.AND UP0, UPT, UR40, 0x1, UPT ;  /* 0x000000012800788c */ /* 0x000fe2000bf01270 */
[----:B------:R-:W-:-:S03]  /*1a10*/  ISETP.GT.U32.AND P0, PT, R19, 0x1, PT ;  /* 0x000000011300780c */ /* 0x000fc60003f04070 */
[----:B------:R-:W-:-:S04]  /*1a20*/  USEL UR6, UR40, 0x1, UP0 ;  /* 0x0000000128067887 */ /* 0x000fc80008000000 */
[----:B------:R-:W-:-:S04]  /*1a30*/  UIADD3 UR6, UR39, UR40, -UR6 ;  /* 0x0000002827067290 */ /* 0x000fc8000fffe806 */
[----:B------:R-:W-:-:S04]  /*1a40*/  UIMAD.WIDE.U32 UR4, UR6, -0x45d1745d, URZ ;  /* 0xba2e8ba3060478a5 */ /* 0x000fc8000f8e003f */
[----:B------:R-:W-:-:S03]  /*1a50*/  USHF.R.U32.HI UR4, URZ, 0x3, UR5 ;  /* 0x000000033f047899 */ /* 0x000fc60008011605 */
[----:B------:R-:W-:Y:S01]  /*1a60*/  UMOV UR5, 0x400 ;  /* 0x0000040000057882 */ /* 0x000fe20000000000 */
[----:B------:R-:W-:Y:S02]  /*1a70*/  UIMAD UR6, UR4, -0xb, UR6 ;  /* 0xfffffff5040678a4 */ /* 0x000fe4000f8e0206 */
[----:B--2---:R-:W-:-:S04]  /*1a80*/  ULEA UR5, UR7, UR5, 0x18 ;  /* 0x0000000507057291 */ /* 0x004fc8000f8ec03f */
[----:B------:R-:W-:-:S04]  /*1a90*/  ULEA UR6, UR6, UR5, 0x3 ;  /* 0x0000000506067291 */ /* 0x000fc8000f8e183f */
[----:B------:R-:W-:-:S04]  /*1aa0*/  UIADD3 UR6, UR6, 0x58, URZ ;  /* 0x0000005806067890 */ /* 0x000fc8000fffe03f */
[----:B------:R-:W-:-:S09]  /*1ab0*/  UPRMT UR6, URZ, 0x654, UR6 ;  /* 0x000006543f067896 */ /* 0x000fd20008000006 */
[----:B------:R-:W-:Y:S01]  /*1ac0*/  SYNCS.ARRIVE.TRANS64.RED.A1T0 RZ, [UR6], RZ ;  /* 0x000000ffffff79a7 */ /* 0x000fe20008100406 */
[----:B------:R-:W-:Y:S05]  /*1ad0*/  @P0 BRA `(.L_x_27) ;  /* 0x0000000000040947 */ /* 0x000fea0003800000 */
[----:B------:R-:W-:Y:S01]  /*1ae0*/  BPT.TRAP 0x1 ;  /* 0x000000040000795c */ /* 0x000fe20000300000 */
.L_x_27:
[----:B01----:R-:W0:Y:S01]  /*1af0*/  LDC R5, c[0x0][0x288] ;  /* 0x0000a200ff057b82 */ /* 0x003e220000000800 */
[----:B------:R-:W-:Y:S01]  /*1b00*/  LOP3.LUT R0, R22, 0x1, RZ, 0xc0, !PT ;  /* 0x0000000116007812 */ /* 0x000fe200078ec0ff */
[----:B------:R-:W-:Y:S01]  /*1b10*/  IMAD.SHL.U32 R153, R153, 0x80, RZ ;  /* 0x0000008099997824 */ /* 0x000fe200078e00ff */
[----:B------:R-:W-:Y:S01]  /*1b20*/  SHF.R.U32.HI R3, RZ, 0x2, R18 ;  /* 0x00000002ff037819 */ /* 0x000fe20000011612 */
[----:B------:R-:W-:Y:S01]  /*1b30*/  UIADD3 UR39, UR40, UR39, URZ ;  /* 0x0000002728277290 */ /* 0x000fe2000fffe03f */
[----:B------:R-:W-:Y:S01]  /*1b40*/  LOP3.LUT R4, R18, 0x60, RZ, 0xc0, !PT ;  /* 0x0000006012047812 */ /* 0x000fe200078ec0ff */
[----:B------:R-:W-:Y:S01]  /*1b50*/  IMAD.SHL.U32 R8, R0, 0x40, RZ ;  /* 0x0000004000087824 */ /* 0x000fe200078e00ff */
[----:B------:R-:W-:Y:S01]  /*1b60*/  LOP3.LUT R3, R3, 0x7, RZ, 0xc0, !PT ;  /* 0x0000000703037812 */ /* 0x000fe200078ec0ff */
[----:B------:R-:W-:Y:S01]  /*1b70*/  UISETP.GT.U32.AND UP0, UPT, UR39, 0xa, UPT ;  /* 0x0000000a2700788c */ /* 0x000fe2000bf04070 */
[----:B------:R-:W-:Y:S01]  /*1b80*/  SHF.R.U32.HI R4, RZ, 0x1, R4 ;  /* 0x00000001ff047819 */ /* 0x000fe20000011604 */
[----:B------:R-:W-:Y:S01]  /*1b90*/  ULDC UR7, c[0x0][0x284] ;  /* 0x0000a10000077ab9 */ /* 0x000fe20000000800 */
[--C-:B------:R-:W-:Y:S01]  /*1ba0*/  LOP3.LUT R8, R8, 0x40, R3.reuse, 0xe2, !PT ;  /* 0x0000004008087812 */ /* 0x100fe200078ee203 */
[----:B------:R-:W-:Y:S01]  /*1bb0*/  UISETP.LT.U32.AND UP0, UPT, UR40, 0xb, UP0 ;  /* 0x0000000b2800788c */ /* 0x000fe20008701070 */
[-C--:B------:R-:W-:Y:S01]  /*1bc0*/  IADD3 R3, RZ, -R4.reuse, -R3 ;  /* 0x80000004ff037210 */ /* 0x080fe20007ffe803 */
[----:B------:R-:W-:Y:S01]  /*1bd0*/  UISETP.GE.U32.AND UP1, UPT, UR40, 0xb, UPT ;  /* 0x0000000b2800788c */ /* 0x000fe2000bf26070 */
[----:B------:R-:W-:Y:S01]  /*1be0*/  LOP3.LUT R8, R8, R4, RZ, 0xfc, !PT ;  /* 0x0000000408087212 */ /* 0x000fe200078efcff */
[----:B------:R-:W-:Y:S01]  /*1bf0*/  IMAD.SHL.U32 R4, R18, 0x2, RZ ;  /* 0x0000000212047824 */ /* 0x000fe200078e00ff */
[----:B------:R-:W-:Y:S01]  /*1c00*/  SHF.R.S32.HI R21, RZ, 0x1f, R23 ;  /* 0x0000001fff157819 */ /* 0x000fe20000011417 */
[----:B------:R-:W-:Y:S01]  /*1c10*/  IMAD R3, R0, -0x40, R3 ;  /* 0xffffffc000037824 */ /* 0x000fe200078e0203 */
[----:B------:R-:W-:Y:S01]  /*1c20*/  LOP3.LUT R0, R18, 0x3, RZ, 0xc0, !PT ;  /* 0x0000000312007812 */ /* 0x000fe200078ec0ff */
[----:B------:R-:W-:Y:S01]  /*1c30*/  ULDC.64 UR8, c[0x0][0x5d0] ;  /* 0x0001740000087ab9 */ /* 0x000fe20000000a00 */
[----:B------:R-:W-:Y:S01]  /*1c40*/  LOP3.LUT R4, R153, 0x6, R4, 0xf8, !PT ;  /* 0x0000000699047812 */ /* 0x000fe200078ef804 */
[----:B------:R-:W-:Y:S01]  /*1c50*/  UIMAD.WIDE.U32 UR4, UR39, -0x45d1745d, URZ ;  /* 0xba2e8ba3270478a5 */ /* 0x000fe2000f8e003f */
[----:B------:R-:W-:Y:S01]  /*1c60*/  IMAD R6, R21, UR8, RZ ;  /* 0x0000000815067c24 */ /* 0x000fe2000f8e02ff */
[----:B0-----:R-:W-:Y:S01]  /*1c70*/  ISETP.GE.AND P0, PT, R153, R5, PT ;  /* 0x000000059900720c */ /* 0x001fe20003f06270 */
[----:B------:R-:W-:Y:S01]  /*1c80*/  IMAD R10, R0, -0x2, R5 ;  /* 0xfffffffe000a7824 */ /* 0x000fe200078e0205 */
[----:B------:R-:W-:Y:S01]  /*1c90*/  USEL UR6, URZ, 0x1, !UP0 ;  /* 0x000000013f067887 */ /* 0x000fe2000c000000 */
[----:B------:R-:W-:Y:S01]  /*1ca0*/  IMAD R0, R152, 0xc0, RZ ;  /* 0x000000c098007824 */ /* 0x000fe200078e02ff */
[----:B------:R-:W-:Y:S01]  /*1cb0*/  SHF.R.S32.HI R5, RZ, 0x1f, R4 ;  /* 0x0000001fff057819 */ /* 0x000fe20000011404 */
[----:B------:R-:W-:Y:S01]  /*1cc0*/  USHF.R.U32.HI UR4, URZ, 0x3, UR5 ;  /* 0x000000033f047899 */ /* 0x000fe20008011605 */
[C---:B------:R-:W-:Y:S01]  /*1cd0*/  IMAD R11, R23.reuse, UR9, R6 ;  /* 0x00000009170b7c24 */ /* 0x040fe2000f8e0206 */
[----:B------:R-:W-:Y:S01]  /*1ce0*/  ULOP3.LUT UR38, UR38, UR6, URZ, 0x3c, !UPT ;  /* 0x0000000626267292 */ /* 0x000fe2000f8e3c3f */
[C---:B------:R-:W-:Y:S01]  /*1cf0*/  ISETP.GE.OR P0, PT, R0.reuse, UR7, P0 ;  /* 0x0000000700007c0c */ /* 0x040fe20008706670 */
[----:B------:R-:W-:Y:S01]  /*1d00*/  IMAD.WIDE.U32 R6, R23, UR8, R4 ;  /* 0x0000000817067c25 */ /* 0x000fe2000f8e0004 */
[----:B------:R-:W-:Y:S01]  /*1d10*/  UIMAD UR39, UR4, -0xb, UR39 ;  /* 0xfffffff5042778a4 */ /* 0x000fe2000f8e0227 */
[----:B------:R-:W-:Y:S01]  /*1d20*/  IADD3 R3, -R0, UR7, R3 ;  /* 0x0000000700037c10 */ /* 0x000fe2000fffe103 */
[----:B------:R-:W-:Y:S01]  /*1d30*/  @UP1 ULOP3.LUT UR38, UR38, 0x1, UR4, 0x78, !UPT ;  /* 0x0000000126261892 */ /* 0x000fe2000f8e7804 */
[----:B------:R-:W-:-:S02]  /*1d40*/  IMAD.MOV.U32 R9, RZ, RZ, RZ ;  /* 0x000000ffff097224 */ /* 0x000fc400078e00ff */
[----:B------:R-:W-:Y:S01]  /*1d50*/  IMAD.IADD R0, R10, 0x1, -R153 ;  /* 0x000000010a007824 */ /* 0x000fe200078e0a99 */
[----:B------:R-:W-:Y:S01]  /*1d60*/  MOV R10, R6 ;  /* 0x00000006000a7202 */ /* 0x000fe20000000f00 */
[----:B------:R-:W-:-:S04]  /*1d70*/  IMAD.WIDE R8, R152, 0xc0, R8 ;  /* 0x000000c098087825 */ /* 0x000fc800078e0208 */
[----:B------:R-:W-:Y:S02]  /*1d80*/  IMAD.IADD R11, R7, 0x1, R11 ;  /* 0x00000001070b7824 */ /* 0x000fe400078e020b */
[----:B------:R-:W-:Y:S01]  /*1d90*/  IMAD.MOV.U32 R152, RZ, RZ, -0x1 ;  /* 0xffffffffff987424 */ /* 0x000fe200078e00ff */
[----:B------:R-:W-:Y:S06]  /*1da0*/  @P0 BRA `(.L_x_29) ;  /* 0x0000008400680947 */ /* 0x000fec0003800000 */
[----:B------:R-:W0:Y:S01]  /*1db0*/  LDC.64 R6, c[0x0][0x5c8] ;  /* 0x00017200ff067b82 */ /* 0x000e220000000a00 */
[----:B-----5:R-:W-:Y:S01]  /*1dc0*/  FSETP.NEU.AND P0, PT, R155, RZ, PT ;  /* 0x000000ff9b00720b */ /* 0x020fe20003f0d000 */
[----:B------:R-:W-:Y:S01]  /*1dd0*/  BSSY B0, `(.L_x_29) ;  /* 0x0000857000007945 */ /* 0x000fe20003800000 */
[----:B------:R-:W-:-:S04]  /*1de0*/  ISETP.GT.AND P3, PT, R3, RZ, PT ;  /* 0x000000ff0300720c */ /* 0x000fc80003f64270 */
[----:B------:R-:W-:Y:S01]  /*1df0*/  ISETP.GT.AND P1, PT, R0, RZ, P3 ;  /* 0x000000ff0000720c */ /* 0x000fe20001f24270 */
[-C--:B0-----:R-:W-:Y:S02]  /*1e00*/  IMAD R12, R9, R6.reuse, RZ ;  /* 0x00000006090c7224 */ /* 0x081fe400078e02ff */
[----:B------:R-:W-:-:S04]  /*1e10*/  IMAD.WIDE.U32 R166, R8, R6, R10 ;  /* 0x0000000608a67225 */ /* 0x000fc800078e000a */
[----:B------:R-:W-:-:S04]  /*1e20*/  IMAD R11, R8, R7, R12 ;  /* 0x00000007080b7224 */ /* 0x000fc800078e020c */
[----:B------:R-:W-:Y:S01]  /*1e30*/  IMAD.IADD R169, R167, 0x1, R11 ;  /* 0x00000001a7a97824 */ /* 0x000fe200078e020b */
[----:B------:R-:W-:Y:S06]  /*1e40*/  @!P0 BRA `(.L_x_30) ;  /* 0x0000006000088947 */ /* 0x000fec0003800000 */
[----:B------:R-:W0:Y:S01]  /*1e50*/  LDC.64 R12, c[0x0][0x5b8] ;  /* 0x00016e00ff0c7b82 */ /* 0x000e220000000a00 */
[----:B------:R-:W-:-:S07]  /*1e60*/  ULDC.64 UR4, c[0x0][0x5c0] ;  /* 0x0001700000047ab9 */ /* 0x000fce0000000a00 */
[----:B------:R-:W1:Y:S08]  /*1e70*/  LDC.64 R14, c[0x0][0x5b0] ;  /* 0x00016c00ff0e7b82 */ /* 0x000e700000000a00 */
[----:B------:R-:W2:Y:S01]  /*1e80*/  LDC.64 R10, c[0x0][0x5a8] ;  /* 0x00016a00ff0a7b82 */ /* 0x000ea20000000a00 */
[----:B0-----:R-:W-:-:S04]  /*1e90*/  IMAD R20, R21, R12, RZ ;  /* 0x0000000c15147224 */ /* 0x001fc800078e02ff */
[C---:B------:R-:W-:Y:S02]  /*1ea0*/  IMAD R13, R23.reuse, R13, R20 ;  /* 0x0000000d170d7224 */ /* 0x040fe400078e0214 */
[----:B------:R-:W-:-:S04]  /*1eb0*/  IMAD.WIDE.U32 R20, R23, R12, R4 ;  /* 0x0000000c17147225 */ /* 0x000fc800078e0004 */
[-C--:B-1----:R-:W-:Y:S02]  /*1ec0*/  IMAD R153, R9, R14.reuse, RZ ;  /* 0x0000000e09997224 */ /* 0x082fe400078e02ff */
[----:B------:R-:W-:Y:S02]  /*1ed0*/  IMAD.IADD R157, R21, 0x1, R13 ;  /* 0x00000001159d7824 */ /* 0x000fe400078e020d */
[----:B------:R-:W-:Y:S02]  /*1ee0*/  IMAD.MOV.U32 R156, RZ, RZ, R20 ;  /* 0x000000ffff9c7224 */ /* 0x000fe400078e0014 */
[C---:B------:R-:W-:Y:S02]  /*1ef0*/  IMAD R165, R8.reuse, R15, R153 ;  /* 0x0000000f08a57224 */ /* 0x040fe400078e0299 */
[----:B------:R-:W-:-:S04]  /*1f00*/  IMAD.WIDE.U32 R158, R8, R14, R156 ;  /* 0x0000000e089e7225 */ /* 0x000fc800078e009c */
[----:B------:R-:W-:Y:S01]  /*1f10*/  IMAD.IADD R153, R159, 0x1, R165 ;  /* 0x000000019f997824 */ /* 0x000fe200078e02a5 */
[----:B--2---:R-:W-:-:S04]  /*1f20*/  LEA R160, P0, R158, R10, 0x1 ;  /* 0x0000000a9ea07211 */ /* 0x004fc800078008ff */
[----:B------:R-:W-:-:S05]  /*1f30*/  LEA.HI.X R161, R158, R11, R153, 0x1, P0 ;  /* 0x0000000b9ea17211 */ /* 0x000fca00000f0c99 */
[----:B------:R-:W2:Y:S01]  /*1f40*/  @P1 LDG.E.LTC128B.U16 R153, desc[UR36][R160.64] ;  /* 0x00000024a0991981 */ /* 0x000ea2000c1e1520 */
[----:B------:R-:W-:Y:S01]  /*1f50*/  IMAD.WIDE.U32 R162, R8, R14, R4 ;  /* 0x0000000e08a27225 */ /* 0x000fe200078e0004 */
[----:B------:R-:W-:Y:S01]  /*1f60*/  ISETP.GT.AND P2, PT, R0, 0x1, P3 ;  /* 0x000000010000780c */ /* 0x000fe20001f44270 */
[----:B------:R-:W-:Y:S02]  /*1f70*/  BSSY B1, `(.L_x_31) ;  /* 0x0000012000017945 */ /* 0x000fe40003800000 */
[----:B------:R-:W-:Y:S02]  /*1f80*/  IMAD.IADD R163, R165, 0x1, R163 ;  /* 0x00000001a5a37824 */ /* 0x000fe400078e02a3 */
[----:B------:R-:W-:-:S04]  /*1f90*/  IMAD.WIDE.U32 R162, R23, R12, R162 ;  /* 0x0000000c17a27225 */ /* 0x000fc800078e00a2 */
[----:B--2---:R-:W-:-:S05]  /*1fa0*/  HADD2.F32 R158, -RZ, R153.H0_H0 ;  /* 0x20000099ff9e7230 */ /* 0x004fca0000004100 */
[----:B------:R-:W-:Y:S01]  /*1fb0*/  FMUL R159, R158, R155 ;  /* 0x0000009b9e9f7220 */ /* 0x000fe20000400000 */
[----:B------:R-:W-:-:S03]  /*1fc0*/  LEA R158, P0, R166, UR4, 0x1 ;  /* 0x00000004a69e7c11 */ /* 0x000fc6000f8008ff */
[----:B------:R-:W-:Y:S01]  /*1fd0*/  FFMA R159, R88, R154, R159 ;  /* 0x0000009a589f7223 */ /* 0x000fe2000000009f */
[----:B------:R-:W-:-:S04]  /*1fe0*/  IMAD.IADD R88, R13, 0x1, R163 ;  /* 0x000000010d587824 */ /* 0x000fc800078e02a3 */
[----:B------:R-:W-:Y:S02]  /*1ff0*/  F2FP.F16.F32.PACK_AB R161, RZ, R159 ;  /* 0x0000009fffa1723e */ /* 0x000fe400000000ff */
[----:B------:R-:W-:Y:S02]  /*2000*/  LEA.HI.X R159, R166, UR5, R169, 0x1, P0 ;  /* 0x00000005a69f7c11 */ /* 0x000fe400080f0ca9 */
[----:B------:R-:W-:Y:S02]  /*2010*/  PRMT R163, R161, 0x7610, R163 ;  /* 0x00007610a1a37816 */ /* 0x000fe400000000a3 */
[----:B------:R-:W-:-:S03]  /*2020*/  LEA R160, P0, R162, R10, 0x1 ;  /* 0x0000000aa2a07211 */ /* 0x000fc600078008ff */
[----:B------:R0:W-:Y:S01]  /*2030*/  @P1 STG.E.U16 desc[UR36][R158.64], R163 ;  /* 0x000000a39e001986 */ /* 0x0001e2000c101524 */
[----:B------:R-:W-:Y:S01]  /*2040*/  LEA.HI.X R161, R162, R11, R88, 0x1, P0 ;  /* 0x0000000ba2a17211 */ /* 0x000fe200000f0c58 */
[C---:B------:R-:W-:Y:S01]  /*2050*/  IMAD.SHL.U32 R162, R14.reuse, 0x8, RZ ;  /* 0x000000080ea27824 */ /* 0x040fe200078e00ff */
[----:B0-----:R-:W-:Y:S01]  /*2060*/  SHF.L.U64.HI R163, R14, 0x3, R15 ;  /* 0x000000030ea37819 */ /* 0x001fe2000001020f */
[----:B------:R-:W-:Y:S06]  /*2070*/  @!P2 BRA `(.L_x_32) ;  /* 0x000000000004a947 */ /* 0x000fec0003800000 */
[----:B------:R0:W5:Y:S02]  /*2080*/  LDG.E.LTC128B.U16 R153, desc[UR36][R160.64+0x2] ;  /* 0x00000224a0997981 */ /* 0x000164000c1e1520 */
.L_x_32:
[----:B------:R-:W-:Y:S05]  /*2090*/  BSYNC B1 ;  /* 0x0000000000017941 */ /* 0x000fea0003800000 */
.L_x_31:
[----:B-----5:R-:W-:Y:S01]  /*20a0*/  HADD2.F32 R88, -RZ, R153.H0_H0 ;  /* 0x20000099ff587230 */ /* 0x020fe20000004100 */
[----:B------:R-:W-:Y:S01]  /*20b0*/  ISETP.GT.AND P0, PT, R3, 0x8, PT ;  /* 0x000000080300780c */ /* 0x000fe20003f04270 */
[----:B------:R-:W-:Y:S01]  /*20c0*/  IMAD.WIDE.U32 R168, R8, R14, R162 ;  /* 0x0000000e08a87225 */ /* 0x000fe200078e00a2 */
[----:B------:R-:W-:-:S03]  /*20d0*/  PRMT R170, R153, 0x7610, R170 ;  /* 0x0000761099aa7816 */ /* 0x000fc600000000aa */
[----:B------:R-:W-:Y:S01]  /*20e0*/  FMUL R88, R88, R155 ;  /* 0x0000009b58587220 */ /* 0x000fe20000400000 */
[----:B------:R-:W-:Y:S01]  /*20f0*/  IMAD.IADD R169, R165, 0x1, R169 ;  /* 0x00000001a5a97824 */ /* 0x000fe200078e02a9 */
[----:B------:R-:W-:Y:S02]  /*2100*/  IADD3 R165, P4, R20, R168, RZ ;  /* 0x000000a814a57210 */ /* 0x000fe40007f9e0ff */
[----:B------:R-:W-:Y:S01]  /*2110*/  ISETP.GT.AND P1, PT, R0, RZ, P0 ;  /* 0x000000ff0000720c */ /* 0x000fe20000724270 */
[----:B------:R-:W-:Y:S01]  /*2120*/  FFMA R89, R89, R154, R88 ;  /* 0x0000009a59597223 */ /* 0x000fe20000000058 */
[----:B------:R-:W-:Y:S02]  /*2130*/  IADD3.X R166, R169, R157, RZ, P4, !PT ;  /* 0x0000009da9a67210 */ /* 0x000fe400027fe4ff */
[----:B------:R-:W-:Y:S02]  /*2140*/  LEA R88, P4, R165, R10, 0x1 ;  /* 0x0000000aa5587211 */ /* 0x000fe400078808ff */
[----:B------:R-:W-:-:S02]  /*2150*/  F2FP.F16.F32.PACK_AB R167, RZ, R89 ;  /* 0x00000059ffa7723e */ /* 0x000fc400000000ff */
[----:B------:R-:W-:-:S03]  /*2160*/  LEA.HI.X R89, R165, R11, R166, 0x1, P4 ;  /* 0x0000000ba5597211 */ /* 0x000fc600020f0ca6 */
[----:B------:R1:W-:Y:S04]  /*2170*/  @P2 STG.E.U16 desc[UR36][R158.64+0x2], R167 ;  /* 0x000002a79e002986 */ /* 0x0003e8000c101524 */
[----:B------:R2:W3:Y:S01]  /*2180*/  @P1 LDG.E.LTC128B.U16 R170, desc[UR36][R88.64] ;  /* 0x0000002458aa1981 */ /* 0x0004e2000c1e1520 */
[----:B------:R-:W-:Y:S01]  /*2190*/  IMAD.SHL.U32 R153, R6, 0x10, RZ ;  /* 0x0000001006997824 */ /* 0x000fe200078e00ff */
[----:B------:R-:W-:Y:S01]  /*21a0*/  IADD3 R168, P2, R4, R168, RZ ;  /* 0x000000a804a87210 */ /* 0x000fe20007f5e0ff */
[----:B------:R-:W-:Y:S04]  /*21b0*/  BSSY B1, `(.L_x_33) ;  /* 0x0000011000017945 */ /* 0x000fe80003800000 */
[----:B------:R-:W-:Y:S01]  /*21c0*/  IMAD.X R169, R5, 0x1, R169, P2 ;  /* 0x0000000105a97824 */ /* 0x000fe200010e06a9 */
[----:B------:R-:W-:Y:S01]  /*21d0*/  ISETP.GT.AND P2, PT, R0, 0x1, P0 ;  /* 0x000000010000780c */ /* 0x000fe20000744270 */
[----:B------:R-:W-:-:S04]  /*21e0*/  IMAD.WIDE.U32 R168, R23, R12, R168 ;  /* 0x0000000c17a87225 */ /* 0x000fc800078e00a8 */
[----:B------:R-:W-:Y:S01]  /*21f0*/  IMAD.IADD R169, R13, 0x1, R169 ;  /* 0x000000010da97824 */ /* 0x000fe200078e02a9 */
[----:B--2---:R-:W-:-:S04]  /*2200*/  LEA R88, P5, R168, R10, 0x1 ;  /* 0x0000000aa8587211 */ /* 0x004fc800078a08ff */
[----:B------:R-:W-:Y:S01]  /*2210*/  LEA.HI.X R89, R168, R11, R169, 0x1, P5 ;  /* 0x0000000ba8597211 */ /* 0x000fe200028f0ca9 */
[----:B---3--:R-:W-:-:S05]  /*2220*/  HADD2.F32 R166, -RZ, R170.H0_H0 ;  /* 0x200000aaffa67230 */ /* 0x008fca0000004100 */
[----:B------:R-:W-:Y:S01]  /*2230*/  FMUL R165, R166, R155 ;  /* 0x0000009ba6a57220 */ /* 0x000fe20000400000 */
[----:B------:R-:W-:-:S03]  /*2240*/  IADD3 R166, P4, R153, R158, RZ ;  /* 0x0000009e99a67210 */ /* 0x000fc60007f9e0ff */
[----:B------:R-:W-:Y:S01]  /*2250*/  FFMA R90, R90, R154, R165 ;  /* 0x0000009a5a5a7223 */ /* 0x000fe200000000a5 */
[----:B------:R-:W-:-:S04]  /*2260*/  SHF.L.U64.HI R165, R6, 0x4, R7 ;  /* 0x0000000406a57819 */ /* 0x000fc80000010207 */
[----:B------:R-:W-:Y:S01]  /*2270*/  F2FP.F16.F32.PACK_AB R90, RZ, R90 ;  /* 0x0000005aff5a723e */ /* 0x000fe200000000ff */
[----:B-1----:R-:W-:-:S05]  /*2280*/  IMAD.X R167, R165, 0x1, R159, P4 ;  /* 0x00000001a5a77824 */ /* 0x002fca00020e069f */
[----:B------:R1:W-:Y:S01]  /*2290*/  @P1 STG.E.U16 desc[UR36][R166.64], R90 ;  /* 0x0000005aa6001986 */ /* 0x0003e2000c101524 */
[----:B------:R-:W-:Y:S05]  /*22a0*/  @!P2 BRA `(.L_x_34) ;  /* 0x000000000004a947 */ /* 0x000fea0003800000 */
[----:B------:R2:W5:Y:S02]  /*22b0*/  LDG.E.LTC128B.U16 R170, desc[UR36][R88.64+0x2] ;  /* 0x0000022458aa7981 */ /* 0x000564000c1e1520 */
.L_x_34:
[----:B------:R-:W-:Y:S05]  /*22c0*/  BSYNC B1 ;  /* 0x0000000000017941 */ /* 0x000fea0003800000 */
.L_x_33:
[----:B-1---5:R-:W-:Y:S01]  /*22d0*/  HADD2.F32 R90, -RZ, R170.H0_H0 ;  /* 0x200000aaff5a7230 */ /* 0x022fe20000004100 */
[----:B------:R-:W-:Y:S01]  /*22e0*/  ISETP.GT.AND P1, PT, R0, 0x8, P3 ;  /* 0x000000080000780c */ /* 0x000fe20001f24270 */
[----:B------:R-:W-:Y:S03]  /*22f0*/  BSSY B1, `(.L_x_35) ;  /* 0x000000a000017945 */ /* 0x000fe60003800000 */
[----:B------:R-:W-:-:S04]  /*2300*/  FMUL R90, R90, R155 ;  /* 0x0000009b5a5a7220 */ /* 0x000fc80000400000 */
[----:B------:R-:W-:Y:S01]  /*2310*/  FFMA R90, R91, R154, R90 ;  /* 0x0000009a5b5a7223 */ /* 0x000fe2000000005a */
[----:B------:R-:W-:-:S04]  /*2320*/  @P2 IMAD.MOV.U32 R91, RZ, RZ, R167 ;  /* 0x000000ffff5b2224 */ /* 0x000fc800078e00a7 */
[----:B------:R-:W-:-:S04]  /*2330*/  F2FP.F16.F32.PACK_AB R90, RZ, R90 ;  /* 0x0000005aff5a723e */ /* 0x000fc800000000ff */
[----:B------:R-:W-:Y:S01]  /*2340*/  PRMT R168, R90, 0x7610, R168 ;  /* 0x000076105aa87816 */ /* 0x000fe200000000a8 */
[----:B------:R-:W-:-:S05]  /*2350*/  @P2 IMAD.MOV.U32 R90, RZ, RZ, R166 ;  /* 0x000000ffff5a2224 */ /* 0x000fca00078e00a6 */
[----:B------:R1:W-:Y:S01]  /*2360*/  @P2 STG.E.U16 desc[UR36][R90.64+0x2], R168 ;  /* 0x000002a85a002986 */ /* 0x0003e2000c101524 */
[----:B------:R-:W-:Y:S05]  /*2370*/  @!P1 BRA `(.L_x_36) ;  /* 0x0000000000049947 */ /* 0x000fea0003800000 */
[----:B------:R3:W5:Y:S02]  /*2380*/  LDG.E.LTC128B.U16 R170, desc[UR36][R160.64+0x10] ;  /* 0x00001024a0aa7981 */ /* 0x000764000c1e1520 */
.L_x_36:
[----:B------:R-:W-:Y:S05]  /*2390*/  BSYNC B1 ;  /* 0x0000000000017941 */ /* 0x000fea0003800000 */
.L_x_35:
[----:B-1---5:R-:W-:Y:S01]  /*23a0*/  HADD2.F32 R90, -RZ, R170.H0_H0 ;  /* 0x200000aaff5a7230 */ /* 0x022fe20000004100 */
[----:B------:R-:W-:Y:S01]  /*23b0*/  ISETP.GT.AND P2, PT, R0, 0x9, P3 ;  /* 0x000000090000780c */ /* 0x000fe20001f44270 */
[----:B------:R-:W-:Y:S03]  /*23c0*/  BSSY B1, `(.L_x_37) ;  /* 0x000000a000017945 */ /* 0x000fe60003800000 */
[----:B------:R-:W-:Y:S01]  /*23d0*/  FMUL R91, R90, R155 ;  /* 0x0000009b5a5b7220 */ /* 0x000fe20000400000 */
[----:B------:R-:W-:-:S03]  /*23e0*/  @P1 IMAD.MOV.U32 R90, RZ, RZ, R158 ;  /* 0x000000ffff5a1224 */ /* 0x000fc600078e009e */
[----:B------:R-:W-:-:S05]  /*23f0*/  FFMA R91, R92, R154, R91 ;  /* 0x0000009a5c5b7223 */ /* 0x000fca000000005b */
[----:B------:R-:W-:-:S04]  /*2400*/  F2FP.F16.F32.PACK_AB R91, RZ, R91 ;  /* 0x0000005bff5b723e */ /* 0x000fc800000000ff */
[----:B------:R-:W-:Y:S01]  /*2410*/  PRMT R92, R91, 0x7610, R92 ;  /* 0x000076105b5c7816 */ /* 0x000fe2000000005c */
[----:B------:R-:W-:-:S05]  /*2420*/  @P1 IMAD.MOV.U32 R91, RZ, RZ, R159 ;  /* 0x000000ffff5b1224 */ /* 0x000fca00078e009f */
[----:B------:R1:W-:Y:S01]  /*2430*/  @P1 STG.E.U16 desc[UR36][R90.64+0x10], R92 ;  /* 0x0000105c5a001986 */ /* 0x0003e2000c101524 */
[----:B------:R-:W-:Y:S05]  /*2440*/  @!P2 BRA `(.L_x_38) ;  /* 0x000000000004a947 */ /* 0x000fea0003800000 */
[----:B------:R4:W5:Y:S02]  /*2450*/  LDG.E.LTC128B.U16 R170, desc[UR36][R160.64+0x12] ;  /* 0x00001224a0aa7981 */ /* 0x000964000c1e1520 */
.L_x_38:
[----:B------:R-:W-:Y:S05]  /*2460*/  BSYNC B1 ;  /* 0x0000000000017941 */ /* 0x000fea0003800000 */
.L_x_37:
[----:B-1---5:R-:W-:Y:S01]  /*2470*/  HADD2.F32 R90, -RZ, R170.H0_H0 ;  /* 0x200000aaff5a7230 */ /* 0x022fe20000004100 */
[----:B------:R-:W-:Y:S01]  /*2480*/  ISETP.GT.AND P1, PT, R0, 0x8, P0 ;  /* 0x000000080000780c */ /* 0x000fe20000724270 */
[----:B------:R-:W-:Y:S01]  /*2490*/  @P2 IMAD.MOV.U32 R91, RZ, RZ, R159 ;  /* 0x000000ffff5b2224 */ /* 0x000fe200078e009f */
[----:B------:R-:W-:Y:S02]  /*24a0*/  BSSY B1, `(.L_x_39) ;  /* 0x0000009000017945 */ /* 0x000fe40003800000 */
[----:B------:R-:W-:-:S04]  /*24b0*/  FMUL R90, R90, R155 ;  /* 0x0000009b5a5a7220 */ /* 0x000fc80000400000 */
[----:B------:R-:W-:-:S05]  /*24c0*/  FFMA R90, R93, R154, R90 ;  /* 0x0000009a5d5a7223 */ /* 0x000fca000000005a */
[----:B------:R-:W-:-:S04]  /*24d0*/  F2FP.F16.F32.PACK_AB R90, RZ, R90 ;  /* 0x0000005aff5a723e */ /* 0x000fc800000000ff */
[----:B------:R-:W-:Y:S02]  /*24e0*/  PRMT R92, R90, 0x7610, R92 ;  /* 0x000076105a5c7816 */ /* 0x000fe4000000005c */
[----:B------:R-:W-:-:S05]  /*24f0*/  @P2 MOV R90, R158 ;  /* 0x0000009e005a2202 */ /* 0x000fca0000000f00 */
[----:B------:R1:W-:Y:S01]  /*2500*/  @P2 STG.E.U16 desc[UR36][R90.64+0x12], R92 ;  /* 0x0000125c5a002986 */ /* 0x0003e2000c101524 */
[----:B------:R-:W-:Y:S05]  /*2510*/  @!P1 BRA `(.L_x_40) ;  /* 0x0000000000049947 */ /* 0x000fea0003800000 */
[----:B------:R0:W5:Y:S02]  /*2520*/  LDG.E.LTC128B.U16 R170, desc[UR36][R88.64+0x10] ;  /* 0x0000102458aa7981 */ /* 0x000164000c1e1520 */
.L_x_40:
[----:B------:R-:W-:Y:S05]  /*2530*/  BSYNC B1 ;  /* 0x0000000000017941 */ /* 0x000fea0003800000 */
.L_x_39:
        /* <DEDUP_REMOVED lines=12> */
.L_x_42:
[----:B------:R-:W-:Y:S05]  /*2600*/  BSYNC B1 ;  /* 0x0000000000017941 */ /* 0x000fea0003800000 */
.L_x_41:
[----:B-1---5:R-:W-:Y:S01]  /*2610*/  HADD2.F32 R90, -RZ, R170.H0_H0 ;  /* 0x200000aaff5a7230 */ /* 0x022fe20000004100 */
[----:B------:R-:W-:Y:S01]  /*2620*/  ISETP.GT.AND P1, PT, R0, 0x10, P3 ;  /* 0x000000100000780c */ /* 0x000fe20001f24270 */
[----:B------:R-:W-:Y:S01]  /*2630*/  @P2 IMAD.MOV.U32 R91, RZ, RZ, R167 ;  /* 0x000000ffff5b2224 */ /* 0x000fe200078e00a7 */
[----:B------:R-:W-:Y:S02]  /*2640*/  BSSY B1, `(.L_x_43) ;  /* 0x0000009000017945 */ /* 0x000fe40003800000 */
[----:B------:R-:W-:-:S04]  /*2650*/  FMUL R90, R90, R155 ;  /* 0x0000009b5a5a7220 */ /* 0x000fc80000400000 */
[----:B------:R-:W-:-:S05]  /*2660*/  FFMA R90, R95, R154, R90 ;  /* 0x0000009a5f5a7223 */ /* 0x000fca000000005a */
[----:B------:R-:W-:-:S04]  /*2670*/  F2FP.F16.F32.PACK_AB R90, RZ, R90 ;  /* 0x0000005aff5a723e */ /* 0x000fc800000000ff */
[----:B------:R-:W-:Y:S01]  /*2680*/  PRMT R92, R90, 0x7610, R92 ;  /* 0x000076105a5c7816 */ /* 0x000fe2000000005c */
[----:B------:R-:W-:-:S05]  /*2690*/  @P2 IMAD.MOV.U32 R90, RZ, RZ, R166 ;  /* 0x000000ffff5a2224 */ /* 0x000fca00078e00a6 */
[----:B------:R1:W-:Y:S01]  /*26a0*/  @P2 STG.E.U16 desc[UR36][R90.64+0x12], R92 ;  /* 0x0000125c5a002986 */ /* 0x0003e2000c101524 */
[----:B------:R-:W-:Y:S05]  /*26b0*/  @!P1 BRA `(.L_x_44) ;  /* 0x0000000000049947 */ /* 0x000fea0003800000 */
[----:B------:R0:W5:Y:S02]  /*26c0*/  LDG.E.LTC128B.U16 R170, desc[UR36][R160.64+0x20] ;  /* 0x00002024a0aa7981 */ /* 0x000164000c1e1520 */
.L_x_44:
[----:B------:R-:W-:Y:S05]  /*26d0*/  BSYNC B1 ;  /* 0x0000000000017941 */ /* 0x000fea0003800000 */
.L_x_43:
        /* <DEDUP_REMOVED lines=12> */
.L_x_46:
[----:B------:R-:W-:Y:S05]  /*27a0*/  BSYNC B1 ;  /* 0x0000000000017941 */ /* 0x000fea0003800000 */
.L_x_45:
[----:B-1---5:R-:W-:Y:S01]  /*27b0*/  HADD2.F32 R90, -RZ, R170.H0_H0 ;  /* 0x200000aaff5a7230 */ /* 0x022fe20000004100 */
[----:B------:R-:W-:Y:S01]  /*27c0*/  @P2 MOV R91, R159 ;  /* 0x0000009f005b2202 */ /* 0x000fe20000000f00 */
[----:B------:R-:W-:Y:S01]  /*27d0*/  BSSY B1, `(.L_x_47) ;  /* 0x000000a000017945 */ /* 0x000fe20003800000 */
[----:B------:R-:W-:Y:S02]  /*27e0*/  ISETP.GT.AND P1, PT, R0, 0x10, P0 ;  /* 0x000000100000780c */ /* 0x000fe40000724270 */
        /* <DEDUP_REMOVED lines=8> */
.L_x_48:
[----:B------:R-:W-:Y:S05]  /*2870*/  BSYNC B1 ;  /* 0x0000000000017941 */ /* 0x000fea0003800000 */
.L_x_47:
        /* <DEDUP_REMOVED lines=12> */
.L_x_50:
[----:B------:R-:W-:Y:S05]  /*2940*/  BSYNC B1 ;  /* 0x0000000000017941 */ /* 0x000fea0003800000 */
.L_x_49:
        /* <DEDUP_REMOVED lines=12> */
.L_x_52:
[----:B------:R-:W-:Y:S05]  /*2a10*/  BSYNC B1 ;  /* 0x0000000000017941 */ /* 0x000fea0003800000 */
.L_x_51:
        /* <DEDUP_REMOVED lines=12> */
.L_x_54:
[----:B------:R-:W-:Y:S05]  /*2ae0*/  BSYNC B1 ;  /* 0x0000000000017941 */ /* 0x000fea0003800000 */
.L_x_53:
        /* <DEDUP_REMOVED lines=12> */
.L_x_56:
[----:B------:R-:W-:Y:S05]  /*2bb0*/  BSYNC B1 ;  /* 0x0000000000017941 */ /* 0x000fea0003800000 */
.L_x_55:
[----:B-1---5:R-:W-:Y:S01]  /*2bc0*/  HADD2.F32 R90, -RZ, R170.H0_H0 ;  /* 0x200000aaff5a7230 */ /* 0x022fe20000004100 */
[----:B------:R-:W-:Y:S01]  /*2bd0*/  ISETP.GT.AND P2, PT, R0, 0x19, P0 ;  /* 0x000000190000780c */ /* 0x000fe20000744270 */
[----:B------:R-:W-:Y:S03]  /*2be0*/  BSSY B1, `(.L_x_57) ;  /* 0x000000a000017945 */ /* 0x000fe60003800000 */
[----:B------:R-:W-:Y:S01]  /*2bf0*/  FMUL R91, R90, R155 ;  /* 0x0000009b5a5b7220 */ /* 0x000fe20000400000 */
[----:B------:R-:W-:-:S03]  /*2c00*/  @P1 MOV R90, R166 ;  /* 0x000000a6005a1202 */ /* 0x000fc60000000f00 */
[----:B------:R-:W-:-:S05]  /*2c10*/  FFMA R91, R102, R154, R91 ;  /* 0x0000009a665b7223 */ /* 0x000fca000000005b */
[----:B------:R-:W-:-:S04]  /*2c20*/  F2FP.F16.F32.PACK_AB R91, RZ, R91 ;  /* 0x0000005bff5b723e */ /* 0x000fc800000000ff */
[----:B------:R-:W-:Y:S01]  /*2c30*/  PRMT R92, R91, 0x7610, R92 ;  /* 0x000076105b5c7816 */ /* 0x000fe2000000005c */
[----:B------:R-:W-:-:S05]  /*2c40*/  @P1 IMAD.MOV.U32 R91, RZ, RZ, R167 ;  /* 0x000000ffff5b1224 */ /* 0x000fca00078e00a7 */
[----:B------:R1:W-:Y:S01]  /*2c50*/  @P1 STG.E.U16 desc[UR36][R90.64+0x30], R92 ;  /* 0x0000305c5a001986 */ /* 0x0003e2000c101524 */
[----:B------:R-:W-:Y:S05]  /*2c60*/  @!P2 BRA `(.L_x_58) ;  /* 0x000000000004a947 */ /* 0x000fea0003800000 */
[----:B------:R0:W5:Y:S02]  /*2c70*/  LDG.E.LTC128B.U16 R170, desc[UR36][R88.64+0x32] ;  /* 0x0000322458aa7981 */ /* 0x000164000c1e1520 */
.L_x_58:
[----:B------:R-:W-:Y:S05]  /*2c80*/  BSYNC B1 ;  /* 0x0000000000017941 */ /* 0x000fea0003800000 */
.L_x_57:
        /* <DEDUP_REMOVED lines=12> */
.L_x_60:
[----:B------:R-:W-:Y:S05]  /*2d50*/  BSYNC B1 ;  /* 0x0000000000017941 */ /* 0x000fea0003800000 */
.L_x_59:
        /* <DEDUP_REMOVED lines=12> */
.L_x_62:
[----:B------:R-:W-:Y:S05]  /*2e20*/  BSYNC B1 ;  /* 0x0000000000017941 */ /* 0x000fea0003800000 */
.L_x_61:
        /* <DEDUP_REMOVED lines=12> */
.L_x_64:
[----:B------:R-:W-:Y:S05]  /*2ef0*/  BSYNC B1 ;  /* 0x0000000000017941 */ /* 0x000fea0003800000 */
.L_x_63:
[----:B-1---5:R-:W-:Y:S01]  /*2f00*/  HADD2.F32 R90, -RZ, R170.H0_H0 ;  /* 0x200000aaff5a7230 */ /* 0x022fe20000004100 */
[----:B------:R-:W-:Y:S01]  /*2f10*/  ISETP.GT.AND P2, PT, R0, 0x21, P0 ;  /* 0x000000210000780c */ /* 0x000fe20000744270 */
[----:B------:R-:W-:Y:S03]  /*2f20*/  BSSY B1, `(.L_x_65) ;  /* 0x000000a000017945 */ /* 0x000fe60003800000 */
[----:B------:R-:W-:Y:S01]  /*2f30*/  FMUL R91, R90, R155 ;  /* 0x0000009b5a5b7220 */ /* 0x000fe20000400000 */
[----:B------:R-:W-:-:S03]  /*2f40*/  @P1 IMAD.MOV.U32 R90, RZ, RZ, R166 ;  /* 0x000000ffff5a1224 */ /* 0x000fc600078e00a6 */
[----:B------:R-:W-:-:S05]  /*2f50*/  FFMA R91, R106, R154, R91 ;  /* 0x0000009a6a5b7223 */ /* 0x000fca000000005b */
[----:B------:R-:W-:-:S04]  /*2f60*/  F2FP.F16.F32.PACK_AB R91, RZ, R91 ;  /* 0x0000005bff5b723e */ /* 0x000fc800000000ff */
[----:B------:R-:W-:Y:S02]  /*2f70*/  PRMT R92, R91, 0x7610, R92 ;  /* 0x000076105b5c7816 */ /* 0x000fe4000000005c */
[----:B------:R-:W-:-:S05]  /*2f80*/  @P1 MOV R91, R167 ;  /* 0x000000a7005b1202 */ /* 0x000fca0000000f00 */
[----:B------:R1:W-:Y:S01]  /*2f90*/  @P1 STG.E.U16 desc[UR36][R90.64+0x40], R92 ;  /* 0x0000405c5a001986 */ /* 0x0003e2000c101524 */
[----:B------:R-:W-:Y:S05]  /*2fa0*/  @!P2 BRA `(.L_x_66) ;  /* 0x000000000004a947 */ /* 0x000fea0003800000 */
[----:B------:R0:W5:Y:S02]  /*2fb0*/  LDG.E.LTC128B.U16 R170, desc[UR36][R88.64+0x42] ;  /* 0x0000422458aa7981 */ /* 0x000164000c1e1520 */
.L_x_66:
[----:B------:R-:W-:Y:S05]  /*2fc0*/  BSYNC B1 ;  /* 0x0000000000017941 */ /* 0x000fea0003800000 */
.L_x_65:
        /* <DEDUP_REMOVED lines=12> */
.L_x_68:
[----:B------:R-:W-:Y:S05]  /*3090*/  BSYNC B1 ;  /* 0x0000000000017941 */ /* 0x000fea0003800000 */
.L_x_67:
        /* <DEDUP_REMOVED lines=12> */
.L_x_70:
[----:B------:R-:W-:Y:S05]  /*3160*/  BSYNC B1 ;  /* 0x0000000000017941 */ /* 0x000fea0003800000 */
.L_x_69:
        /* <DEDUP_REMOVED lines=12> */
.L_x_72:
[----:B------:R-:W-:Y:S05]  /*3230*/  BSYNC B1 ;  /* 0x0000000000017941 */ /* 0x000fea0003800000 */
.L_x_71:
        /* <DEDUP_REMOVED lines=12> */
.L_x_74:
[----:B------:R-:W-:Y:S05]  /*3300*/  BSYNC B1 ;  /* 0x0000000000017941 */ /* 0x000fea0003800000 */
.L_x_73:
        /* <DEDUP_REMOVED lines=12> */
.L_x_76:
[----:B------:R-:W-:Y:S05]  /*33d0*/  BSYNC B1 ;  /* 0x0000000000017941 */ /* 0x000fea0003800000 */
.L_x_75:
        /* <DEDUP_REMOVED lines=12> */
.L_x_78:
[----:B------:R-:W-:Y:S05]  /*34a0*/  BSYNC B1 ;  /* 0x0000000000017941 */ /* 0x000fea0003800000 */
.L_x_77:
        /* <DEDUP_REMOVED lines=12> */
.L_x_80:
[----:B------:R-:W-:Y:S05]  /*3570*/  BSYNC B1 ;  /* 0x0000000000017941 */ /* 0x000fea0003800000 */
.L_x_79:
        /* <DEDUP_REMOVED lines=12> */
.L_x_82:
[----:B------:R-:W-:Y:S05]  /*3640*/  BSYNC B1 ;  /* 0x0000000000017941 */ /* 0x000fea0003800000 */
.L_x_81:
        /* <DEDUP_REMOVED lines=12> */
.L_x_84:
[----:B------:R-:W-:Y:S05]  /*3710*/  BSYNC B1 ;  /* 0x0000000000017941 */ /* 0x000fea0003800000 */
.L_x_83:
        /* <DEDUP_REMOVED lines=12> */
.L_x_86:
[----:B------:R-:W-:Y:S05]  /*37e0*/  BSYNC B1 ;  /* 0x0000000000017941 */ /* 0x000fea0003800000 */
.L_x_85:
        /* <DEDUP_REMOVED lines=12> */
.L_x_88:
[----:B------:R-:W-:Y:S05]  /*38b0*/  BSYNC B1 ;  /* 0x0000000000017941 */ /* 0x000fea0003800000 */
.L_x_87:
        /* <DEDUP_REMOVED lines=12> */
.L_x_90:
[----:B------:R-:W-:Y:S05]  /*3980*/  BSYNC B1 ;  /* 0x0000000000017941 */ /* 0x000fea0003800000 */
.L_x_89:
        /* <DEDUP_REMOVED lines=12> */
.L_x_92:
[----:B------:R-:W-:Y:S05]  /*3a50*/  BSYNC B1 ;  /* 0x0000000000017941 */ /* 0x000fea0003800000 */
.L_x_91:
        /* <DEDUP_REMOVED lines=12> */
.L_x_94:
[----:B------:R-:W-:Y:S05]  /*3b20*/  BSYNC B1 ;  /* 0x0000000000017941 */ /* 0x000fea0003800000 */
.L_x_93:
        /* <DEDUP_REMOVED lines=12> */
.L_x_96:
[----:B------:R-:W-:Y:S05]  /*3bf0*/  BSYNC B1 ;  /* 0x0000000000017941 */ /* 0x000fea0003800000 */
.L_x_95:
        /* <DEDUP_REMOVED lines=12> */
.L_x_98:
[----:B------:R-:W-:Y:S05]  /*3cc0*/  BSYNC B1 ;  /* 0x0000000000017941 */ /* 0x000fea0003800000 */
.L_x_97:
        /* <DEDUP_REMOVED lines=12> */
.L_x_100:
[----:B------:R-:W-:Y:S05]  /*3d90*/  BSYNC B1 ;  /* 0x0000000000017941 */ /* 0x000fea0003800000 */
.L_x_99:
        /* <DEDUP_REMOVED lines=12> */
.L_x_102:
[----:B------:R-:W-:Y:S05]  /*3e60*/  BSYNC B1 ;  /* 0x0000000000017941 */ /* 0x000fea0003800000 */
.L_x_101:
        /* <DEDUP_REMOVED lines=12> */
.L_x_104:
[----:B------:R-:W-:Y:S05]  /*3f30*/  BSYNC B1 ;  /* 0x0000000000017941 */ /* 0x000fea0003800000 */
.L_x_103:
        /* <DEDUP_REMOVED lines=12> */
.L_x_106:
[----:B------:R-:W-:Y:S05]  /*4000*/  BSYNC B1 ;  /* 0x0000000000017941 */ /* 0x000fea0003800000 */
.L_x_105:
        /* <DEDUP_REMOVED lines=12> */
.L_x_108:
[----:B------:R-:W-:Y:S05]  /*40d0*/  BSYNC B1 ;  /* 0x0000000000017941 */ /* 0x000fea0003800000 */
.L_x_107:
        /* <DEDUP_REMOVED lines=12> */
.L_x_110:
[----:B------:R-:W-:Y:S05]  /*41a0*/  BSYNC B1 ;  /* 0x0000000000017941 */ /* 0x000fea0003800000 */
.L_x_109:
        /* <DEDUP_REMOVED lines=12> */
.L_x_112:
[----:B------:R-:W-:Y:S05]  /*4270*/  BSYNC B1 ;  /* 0x0000000000017941 */ /* 0x000fea0003800000 */
.L_x_111:
        /* <DEDUP_REMOVED lines=12> */
.L_x_114:
[----:B------:R-:W-:Y:S05]  /*4340*/  BSYNC B1 ;  /* 0x0000000000017941 */ /* 0x000fea0003800000 */
.L_x_113:
        /* <DEDUP_REMOVED lines=12> */
.L_x_116:
[----:B------:R-:W-:Y:S05]  /*4410*/  BSYNC B1 ;  /* 0x0000000000017941 */ /* 0x000fea0003800000 */
.L_x_115:
        /* <DEDUP_REMOVED lines=12> */
.L_x_118:
[----:B------:R-:W-:Y:S05]  /*44e0*/  BSYNC B1 ;  /* 0x0000000000017941 */ /* 0x000fea0003800000 */
.L_x_117:
        /* <DEDUP_REMOVED lines=12> */
.L_x_120:
[----:B------:R-:W-:Y:S05]  /*45b0*/  BSYNC B1 ;  /* 0x0000000000017941 */ /* 0x000fea0003800000 */
.L_x_119:
        /* <DEDUP_REMOVED lines=12> */
.L_x_122:
[----:B------:R-:W-:Y:S05]  /*4680*/  BSYNC B1 ;  /* 0x0000000000017941 */ /* 0x000fea0003800000 */
.L_x_121:
        /* <DEDUP_REMOVED lines=12> */
.L_x_124:
[----:B------:R-:W-:Y:S05]  /*4750*/  BSYNC B1 ;  /* 0x0000000000017941 */ /* 0x000fea0003800000 */
.L_x_123:
        /* <DEDUP_REMOVED lines=12> */
.L_x_126:
[----:B------:R-:W-:Y:S05]  /*4820*/  BSYNC B1 ;  /* 0x0000000000017941 */ /* 0x000fea0003800000 */
.L_x_125:
        /* <DEDUP_REMOVED lines=12> */
.L_x_128:
[----:B------:R-:W-:Y:S05]  /*48f0*/  BSYNC B1 ;  /* 0x0000000000017941 */ /* 0x000fea0003800000 */
.L_x_127:
        /* <DEDUP_REMOVED lines=12> */
.L_x_130:
[----:B------:R-:W-:Y:S05]  /*49c0*/  BSYNC B1 ;  /* 0x0000000000017941 */ /* 0x000fea0003800000 */
.L_x_129:
        /* <DEDUP_REMOVED lines=12> */
.L_x_132:
[----:B------:R-:W-:Y:S05]  /*4a90*/  BSYNC B1 ;  /* 0x0000000000017941 */ /* 0x000fea0003800000 */
.L_x_131:
        /* <DEDUP_REMOVED lines=12> */
.L_x_134:
[----:B------:R-:W-:Y:S05]  /*4b60*/  BSYNC B1 ;  /* 0x0000000000017941 */ /* 0x000fea0003800000 */
.L_x_133:
        /* <DEDUP_REMOVED lines=12> */
.L_x_136:
[----:B------:R-:W-:Y:S05]  /*4c30*/  BSYNC B1 ;  /* 0x0000000000017941 */ /* 0x000fea0003800000 */
.L_x_135:
        /* <DEDUP_REMOVED lines=12> */
.L_x_138:
[----:B------:R-:W-:Y:S05]  /*4d00*/  BSYNC B1 ;  /* 0x0000000000017941 */ /* 0x000fea0003800000 */
.L_x_137:
        /* <DEDUP_REMOVED lines=12> */
.L_x_140:
[----:B------:R-:W-:Y:S05]  /*4dd0*/  BSYNC B1 ;  /* 0x0000000000017941 */ /* 0x000fea0003800000 */
.L_x_139:
        /* <DEDUP_REMOVED lines=12> */
.L_x_142:
[----:B------:R-:W-:Y:S05]  /*4ea0*/  BSYNC B1 ;  /* 0x0000000000017941 */ /* 0x000fea0003800000 */
.L_x_141:
        /* <DEDUP_REMOVED lines=12> */
.L_x_144:
[----:B------:R-:W-:Y:S05]  /*4f70*/  BSYNC B1 ;  /* 0x0000000000017941 */ /* 0x000fea0003800000 */
.L_x_143:
        /* <DEDUP_REMOVED lines=12> */
.L_x_146:
[----:B------:R-:W-:Y:S05]  /*5040*/  BSYNC B1 ;  /* 0x0000000000017941 */ /* 0x000fea0003800000 */
.L_x_145:
        /* <DEDUP_REMOVED lines=12> */
.L_x_148:
[----:B------:R-:W-:Y:S05]  /*5110*/  BSYNC B1 ;  /* 0x0000000000017941 */ /* 0x000fea0003800000 */
.L_x_147:
        /* <DEDUP_REMOVED lines=12> */
.L_x_150:
[----:B------:R-:W-:Y:S05]  /*51e0*/  BSYNC B1 ;  /* 0x0000000000017941 */ /* 0x000fea0003800000 */
.L_x_149:
        /* <DEDUP_REMOVED lines=12> */
.L_x_152:
[----:B------:R-:W-:Y:S05]  /*52b0*/  BSYNC B1 ;  /* 0x0000000000017941 */ /* 0x000fea0003800000 */
.L_x_151:
[----:B-1---5:R-:W-:Y:S01]  /*52c0*/  HADD2.F32 R90, -RZ, R170.H0_H0 ;  /* 0x200000aaff5a7230 */ /* 0x022fe20000004100 */
[----:B------:R-:W-:Y:S01]  /*52d0*/  ISETP.GT.AND P1, PT, R0, 0x79, P0 ;  /* 0x000000790000780c */ /* 0x000fe20000724270 */
[----:B------:R-:W-:Y:S01]  /*52e0*/  BSSY B1, `(.L_x_153) ;  /* 0x000000c000017945 */ /* 0x000fe20003800000 */
[----:B------:R-:W-:Y:S01]  /*52f0*/  IADD3 R99, P0, R8, 0x80, RZ ;  /* 0x0000008008637810 */ /* 0x000fe20007f1e0ff */
[----:B------:R-:W-:Y:S02]  /*5300*/  @P2 IMAD.MOV.U32 R8, RZ, RZ, R166 ;  /* 0x000000ffff082224 */ /* 0x000fe400078e00a6 */
[----:B------:R-:W-:-:S04]  /*5310*/  FMUL R91, R90, R155 ;  /* 0x0000009b5a5b7220 */ /* 0x000fc80000400000 */
[----:B------:R-:W-:-:S05]  /*5320*/  FFMA R91, R150, R154, R91 ;  /* 0x0000009a965b7223 */ /* 0x000fca000000005b */
[----:B------:R-:W-:-:S04]  /*5330*/  F2FP.F16.F32.PACK_AB R91, RZ, R91 ;  /* 0x0000005bff5b723e */ /* 0x000fc800000000ff */
[----:B------:R-:W-:Y:S01]  /*5340*/  PRMT R90, R91, 0x7610, R90 ;  /* 0x000076105b5a7816 */ /* 0x000fe2000000005a */
[----:B------:R-:W-:Y:S02]  /*5350*/  IMAD.X R91, RZ, RZ, R9, P0 ;  /* 0x000000ffff5b7224 */ /* 0x000fe400000e0609 */
[----:B------:R-:W-:-:S05]  /*5360*/  @P2 IMAD.MOV.U32 R9, RZ, RZ, R167 ;  /* 0x000000ffff092224 */ /* 0x000fca00078e00a7 */
[----:B------:R1:W-:Y:S01]  /*5370*/  @P2 STG.E.U16 desc[UR36][R8.64+0xf0], R90 ;  /* 0x0000f05a08002986 */ /* 0x0003e2000c101524 */
[----:B------:R-:W-:Y:S05]  /*5380*/  @!P1 BRA `(.L_x_154) ;  /* 0x0000000000049947 */ /* 0x000fea0003800000 */
[----:B------:R0:W5:Y:S02]  /*5390*/  LDG.E.LTC128B.U16 R170, desc[UR36][R88.64+0xf2] ;  /* 0x0000f22458aa7981 */ /* 0x000164000c1e1520 */
.L_x_154:
[----:B------:R-:W-:Y:S05]  /*53a0*/  BSYNC B1 ;  /* 0x0000000000017941 */ /* 0x000fea0003800000 */
.L_x_153:
[----:B-1---5:R-:W-:Y:S01]  /*53b0*/  HADD2.F32 R8, -RZ, R170.H0_H0 ;  /* 0x200000aaff087230 */ /* 0x022fe20000004100 */
[----:B------:R-:W-:Y:S01]  /*53c0*/  ISETP.GT.AND P0, PT, R3, 0x80, PT ;  /* 0x000000800300780c */ /* 0x000fe20003f04270 */
[----:B------:R-:W-:-:S03]  /*53d0*/  IMAD R90, R91, R14, RZ ;  /* 0x0000000e5b5a7224 */ /* 0x000fc600078e02ff */
[----:B0-2---:R-:W-:Y:S01]  /*53e0*/  FMUL R88, R8, R155 ;  /* 0x0000009b08587220 */ /* 0x005fe20000400000 */
[C---:B------:R-:W-:Y:S01]  /*53f0*/  IMAD R97, R99.reuse, R15, R90 ;  /* 0x0000000f63617224 */ /* 0x040fe200078e025a */
[----:B------:R-:W-:Y:S01]  /*5400*/  ISETP.GT.AND P3, PT, R0, RZ, P0 ;  /* 0x000000ff0000720c */ /* 0x000fe20000764270 */
[----:B------:R-:W-:-:S04]  /*5410*/  IMAD.WIDE.U32 R8, R99, R14, R156 ;  /* 0x0000000e63087225 */ /* 0x000fc800078e009c */
[----:B------:R-:W-:Y:S01]  /*5420*/  FFMA R151, R151, R154, R88 ;  /* 0x0000009a97977223 */ /* 0x000fe20000000058 */
[----:B------:R-:W-:Y:S02]  /*5430*/  IADD3 R9, R9, R97, RZ ;  /* 0x0000006109097210 */ /* 0x000fe40007ffe0ff */
[C---:B------:R-:W-:Y:S02]  /*5440*/  LEA R88, P2, R8.reuse, R10, 0x1 ;  /* 0x0000000a08587211 */ /* 0x040fe400078408ff */
[----:B------:R-:W-:Y:S02]  /*5450*/  F2FP.F16.F32.PACK_AB R151, RZ, R151 ;  /* 0x00000097ff97723e */ /* 0x000fe400000000ff */
[----:B------:R-:W-:-:S03]  /*5460*/  LEA.HI.X R89, R8, R11, R9, 0x1, P2 ;  /* 0x0000000b08597211 */ /* 0x000fc600010f0c09 */
[----:B------:R0:W-:Y:S04]  /*5470*/  @P1 STG.E.U16 desc[UR36][R166.64+0xf2], R151 ;  /* 0x0000f297a6001986 */ /* 0x0001e8000c101524 */
[----:B------:R-:W2:Y:S01]  /*5480*/  @P3 LDG.E.LTC128B.U16 R170, desc[UR36][R88.64] ;  /* 0x0000002458aa3981 */ /* 0x000ea2000c1e1520 */
[----:B------:R-:W-:Y:S01]  /*5490*/  IMAD.WIDE.U32 R8, R99, R14, R4 ;  /* 0x0000000e63087225 */ /* 0x000fe200078e0004 */
[----:B------:R-:W-:Y:S01]  /*54a0*/  SHF.L.U64.HI R95, R6, 0x8, R7 ;  /* 0x00000008065f7819 */ /* 0x000fe20000010207 */
[----:B------:R-:W-:Y:S01]  /*54b0*/  BSSY B1, `(.L_x_155) ;  /* 0x0000011000017945 */ /* 0x000fe20003800000 */
[----:B------:R-:W-:Y:S01]  /*54c0*/  ISETP.GT.AND P2, PT, R0, 0x1, P0 ;  /* 0x000000010000780c */ /* 0x000fe20000744270 */
[----:B------:R-:W-:Y:S02]  /*54d0*/  IMAD.IADD R9, R97, 0x1, R9 ;  /* 0x0000000161097824 */ /* 0x000fe400078e0209 */
[----:B------:R-:W-:-:S02]  /*54e0*/  IMAD.SHL.U32 R93, R6, 0x100, RZ ;  /* 0x00000100065d7824 */ /* 0x000fc400078e00ff */
[----:B--2---:R-:W-:-:S05]  /*54f0*/  HADD2.F32 R90, -RZ, R170.H0_H0 ;  /* 0x200000aaff5a7230 */ /* 0x004fca0000004100 */
[----:B------:R-:W-:Y:S01]  /*5500*/  FMUL R15, R90, R155 ;  /* 0x0000009b5a0f7220 */ /* 0x000fe20000400000 */
[----:B------:R-:W-:Y:S01]  /*5510*/  IMAD.WIDE.U32 R90, R23, R12, R8 ;  /* 0x0000000c175a7225 */ /* 0x000fe200078e0008 */
[----:B------:R-:W-:-:S03]  /*5520*/  IADD3 R8, P1, R93, R158, RZ ;  /* 0x0000009e5d087210 */ /* 0x000fc60007f3e0ff */
[----:B------:R-:W-:Y:S01]  /*5530*/  FFMA R15, R24, R154, R15 ;  /* 0x0000009a180f7223 */ /* 0x000fe2000000000f */
[----:B------:R-:W-:Y:S01]  /*5540*/  IMAD.IADD R7, R13, 0x1, R91 ;  /* 0x000000010d077824 */ /* 0x000fe200078e025b */
[C---:B------:R-:W-:Y:S01]  /*5550*/  LEA R6, P4, R90.reuse, R10, 0x1 ;  /* 0x0000000a5a067211 */ /* 0x040fe200078808ff */
[----:B------:R-:W-:Y:S02]  /*5560*/  IMAD.X R9, R95, 0x1, R159, P1 ;  /* 0x000000015f097824 */ /* 0x000fe400008e069f */
[----:B------:R-:W-:Y:S02]  /*5570*/  F2FP.F16.F32.PACK_AB R15, RZ, R15 ;  /* 0x0000000fff0f723e */ /* 0x000fe400000000ff */
[----:B------:R-:W-:-:S03]  /*5580*/  LEA.HI.X R7, R90, R11, R7, 0x1, P4 ;  /* 0x0000000b5a077211 */ /* 0x000fc600020f0c07 */
[----:B------:R0:W-:Y:S01]  /*5590*/  @P3 STG.E.U16 desc[UR36][R8.64], R15 ;  /* 0x0000000f08003986 */ /* 0x0001e2000c101524 */
[----:B------:R-:W-:Y:S05]  /*55a0*/  @!P2 BRA `(.L_x_156) ;  /* 0x000000000004a947 */ /* 0x000fea0003800000 */
[----:B------:R1:W5:Y:S02]  /*55b0*/  LDG.E.LTC128B.U16 R170, desc[UR36][R6.64+0x2] ;  /* 0x0000022406aa7981 */ /* 0x000364000c1e1520 */
.L_x_156:
[----:B------:R-:W-:Y:S05]  /*55c0*/  BSYNC B1 ;  /* 0x0000000000017941 */ /* 0x000fea0003800000 */
.L_x_155:
[----:B-----5:R-:W-:Y:S01]  /*55d0*/  HADD2.F32 R24, -RZ, R170.H0_H0 ;  /* 0x200000aaff187230 */ /* 0x020fe20000004100 */
[----:B------:R-:W-:Y:S01]  /*55e0*/  ISETP.GT.AND P1, PT, R3, 0x88, PT ;  /* 0x000000880300780c */ /* 0x000fe20003f24270 */
[----:B0-----:R-:W-:Y:S01]  /*55f0*/  IMAD.WIDE.U32 R14, R99, R14, R162 ;  /* 0x0000000e630e7225 */ /* 0x001fe200078e00a2 */
[----:B------:R-:W-:Y:S03]  /*5600*/  BSSY B1, `(.L_x_157) ;  /* 0x000000e000017945 */ /* 0x000fe60003800000 */
[----:B------:R-:W-:Y:S01]  /*5610*/  FMUL R24, R24, R155 ;  /* 0x0000009b18187220 */ /* 0x000fe20000400000 */
[----:B------:R-:W-:Y:S01]  /*5620*/  ISETP.GT.AND P3, PT, R0, RZ, P1 ;  /* 0x000000ff0000720c */ /* 0x000fe20000f64270 */
[----:B------:R-:W-:Y:S01]  /*5630*/  IMAD.IADD R97, R97, 0x1, R15 ;  /* 0x0000000161617824 */ /* 0x000fe200078e020f */
[----:B------:R-:W-:Y:S01]  /*5640*/  IADD3 R21, P5, R20, R14, RZ ;  /* 0x0000000e14157210 */ /* 0x000fe20007fbe0ff */
[----:B------:R-:W-:Y:S01]  /*5650*/  FFMA R24, R25, R154, R24 ;  /* 0x0000009a19187223 */ /* 0x000fe20000000018 */
[----:B------:R-:W-:-:S03]  /*5660*/  IADD3 R20, P4, R4, R14, RZ ;  /* 0x0000000e04147210 */ /* 0x000fc60007f9e0ff */
[----:B------:R-:W-:Y:S01]  /*5670*/  IMAD.X R156, R97, 0x1, R157, P5 ;  /* 0x00000001619c7824 */ /* 0x000fe200028e069d */
[----:B------:R-:W-:Y:S02]  /*5680*/  F2FP.F16.F32.PACK_AB R24, RZ, R24 ;  /* 0x00000018ff18723e */ /* 0x000fe400000000ff */
[----:B------:R-:W-:-:S03]  /*5690*/  LEA R14, P5, R21, R10, 0x1 ;  /* 0x0000000a150e7211 */ /* 0x000fc600078a08ff */
[----:B------:R0:W-:Y:S01]  /*56a0*/  @P2 STG.E.U16 desc[UR36][R8.64+0x2], R24 ;  /* 0x0000021808002986 */ /* 0x0001e2000c101524 */
[----:B------:R-:W-:Y:S01]  /*56b0*/  LEA.HI.X R15, R21, R11, R156, 0x1, P5 ;  /* 0x0000000b150f7211 */ /* 0x000fe200028f0c9c */
[----:B------:R-:W-:Y:S08]  /*56c0*/  @!P3 BRA `(.L_x_158) ;  /* 0x000000000004b947 */ /* 0x000ff00003800000 */
[----:B------:R2:W5:Y:S02]  /*56d0*/  LDG.E.LTC128B.U16 R170, desc[UR36][R14.64] ;  /* 0x000000240eaa7981 */ /* 0x000564000c1e1520 */
.L_x_158:
[----:B------:R-:W-:Y:S05]  /*56e0*/  BSYNC B1 ;  /* 0x0000000000017941 */ /* 0x000fea0003800000 */
.L_x_157:
[----:B-----5:R-:W-:Y:S01]  /*56f0*/  HADD2.F32 R4, -RZ, R170.H0_H0 ;  /* 0x200000aaff047230 */ /* 0x020fe20000004100 */
[----:B------:R-:W-:Y:S01]  /*5700*/  ISETP.GT.AND P2, PT, R0, 0x1, P1 ;  /* 0x000000010000780c */ /* 0x000fe20000f44270 */
[----:B------:R-:W-:Y:S01]  /*5710*/  IMAD.X R21, R5, 0x1, R97, P4 ;  /* 0x0000000105157824 */ /* 0x000fe200020e0661 */
[----:B------:R-:W-:Y:S02]  /*5720*/  BSSY B1, `(.L_x_159) ;  /* 0x000000d000017945 */ /* 0x000fe40003800000 */
[----:B------:R-:W-:Y:S01]  /*5730*/  FMUL R3, R4, R155 ;  /* 0x0000009b04037220 */ /* 0x000fe20000400000 */
[----:B------:R-:W-:Y:S01]  /*5740*/  IADD3 R4, P4, R8, R153, RZ ;  /* 0x0000009908047210 */ /* 0x000fe20007f9e0ff */
[----:B--2---:R-:W-:-:S04]  /*5750*/  IMAD.WIDE.U32 R14, R23, R12, R20 ;  /* 0x0000000c170e7225 */ /* 0x004fc800078e0014 */
[----:B------:R-:W-:Y:S01]  /*5760*/  FFMA R3, R26, R154, R3 ;  /* 0x0000009a1a037223 */ /* 0x000fe20000000003 */
[----:B------:R-:W-:Y:S01]  /*5770*/  IADD3.X R5, R9, R165, RZ, P4, !PT ;  /* 0x000000a509057210 */ /* 0x000fe200027fe4ff */
[----:B------:R-:W-:Y:S01]  /*5780*/  IMAD.IADD R13, R13, 0x1, R15 ;  /* 0x000000010d0d7824 */ /* 0x000fe200078e020f */
[C---:B------:R-:W-:Y:S02]  /*5790*/  LEA R10, P5, R14.reuse, R10, 0x1 ;  /* 0x0000000a0e0a7211 */ /* 0x040fe400078a08ff */
[----:B------:R-:W-:Y:S02]  /*57a0*/  F2FP.F16.F32.PACK_AB R3, RZ, R3 ;  /* 0x00000003ff03723e */ /* 0x000fe400000000ff */
[----:B------:R-:W-:-:S03]  /*57b0*/  LEA.HI.X R11, R14, R11, R13, 0x1, P5 ;  /* 0x0000000b0e0b7211 */ /* 0x000fc600028f0c0d */
[----:B------:R2:W-:Y:S01]  /*57c0*/  @P3 STG.E.U16 desc[UR36][R4.64], R3 ;  /* 0x0000000304003986 */ /* 0x0005e2000c101524 */
[----:B------:R-:W-:Y:S05]  /*57d0*/  @!P2 BRA `(.L_x_160) ;  /* 0x000000000004a947 */ /* 0x000fea0003800000 */
[----:B------:R0:W5:Y:S02]  /*57e0*/  LDG.E.LTC128B.U16 R170, desc[UR36][R10.64+0x2] ;  /* 0x000002240aaa7981 */ /* 0x000164000c1e1520 */
.L_x_160:
[----:B------:R-:W-:Y:S05]  /*57f0*/  BSYNC B1 ;  /* 0x0000000000017941 */ /* 0x000fea0003800000 */
.L_x_159:
[----:B-----5:R-:W-:Y:S01]  /*5800*/  HADD2.F32 R12, -RZ, R170.H0_H0 ;  /* 0x200000aaff0c7230 */ /* 0x020fe20000004100 */
[----:B------:R-:W-:Y:S01]  /*5810*/  ISETP.GT.AND P3, PT, R0, 0x8, P0 ;  /* 0x000000080000780c */ /* 0x000fe20000764270 */
[----:B------:R-:W-:Y:S03]  /*5820*/  BSSY B1, `(.L_x_161) ;  /* 0x0000007000017945 */ /* 0x000fe60003800000 */
[----:B------:R-:W-:-:S04]  /*5830*/  FMUL R12, R12, R155 ;  /* 0x0000009b0c0c7220 */ /* 0x000fc80000400000 */
[----:B------:R-:W-:-:S05]  /*5840*/  FFMA R12, R27, R154, R12 ;  /* 0x0000009a1b0c7223 */ /* 0x000fca000000000c */
[----:B------:R-:W-:-:S05]  /*5850*/  F2FP.F16.F32.PACK_AB R12, RZ, R12 ;  /* 0x0000000cff0c723e */ /* 0x000fca00000000ff */
[----:B------:R0:W-:Y:S01]  /*5860*/  @P2 STG.E.U16 desc[UR36][R4.64+0x2], R12 ;  /* 0x0000020c04002986 */ /* 0x0001e2000c101524 */
[----:B------:R-:W-:Y:S05]  /*5870*/  @!P3 BRA `(.L_x_162) ;  /* 0x000000000004b947 */ /* 0x000fea0003800000 */
[----:B------:R0:W5:Y:S02]  /*5880*/  LDG.E.LTC128B.U16 R170, desc[UR36][R6.64+0x10] ;  /* 0x0000102406aa7981 */ /* 0x000164000c1e1520 */
.L_x_162:
[----:B------:R-:W-:Y:S05]  /*5890*/  BSYNC B1 ;  /* 0x0000000000017941 */ /* 0x000fea0003800000 */
.L_x_161:
[----:B0-2--5:R-:W-:Y:S01]  /*58a0*/  HADD2.F32 R4, -RZ, R170.H0_H0 ;  /* 0x200000aaff047230 */ /* 0x025fe20000004100 */
[----:B------:R-:W-:Y:S01]  /*58b0*/  ISETP.GT.AND P2, PT, R0, 0x9, P0 ;  /* 0x000000090000780c */ /* 0x000fe20000744270 */
[----:B------:R-:W-:Y:S01]  /*58c0*/  IMAD.MOV.U32 R5, RZ, RZ, R9 ;  /* 0x000000ffff057224 */ /* 0x000fe200078e0009 */
[----:B------:R-:W-:Y:S02]  /*58d0*/  BSSY B1, `(.L_x_163) ;  /* 0x0000008000017945 */ /* 0x000fe40003800000 */
[----:B------:R-:W-:Y:S01]  /*58e0*/  FMUL R3, R4, R155 ;  /* 0x0000009b04037220 */ /* 0x000fe20000400000 */
[----:B------:R-:W-:-:S03]  /*58f0*/  IMAD.MOV.U32 R4, RZ, RZ, R8 ;  /* 0x000000ffff047224 */ /* 0x000fc600078e0008 */
[----:B------:R-:W-:-:S05]  /*5900*/  FFMA R3, R28, R154, R3 ;  /* 0x0000009a1c037223 */ /* 0x000fca0000000003 */
[----:B------:R-:W-:-:S05]  /*5910*/  F2FP.F16.F32.PACK_AB R3, RZ, R3 ;  /* 0x00000003ff03723e */ /* 0x000fca00000000ff */
[----:B------:R0:W-:Y:S01]  /*5920*/  @P3 STG.E.U16 desc[UR36][R4.64+0x10], R3 ;  /* 0x0000100304003986 */ /* 0x0001e2000c101524 */
[----:B------:R-:W-:Y:S05]  /*5930*/  @!P2 BRA `(.L_x_164) ;  /* 0x000000000004a947 */ /* 0x000fea0003800000 */
[----:B------:R2:W5:Y:S02]  /*5940*/  LDG.E.LTC128B.U16 R170, desc[UR36][R6.64+0x12] ;  /* 0x0000122406aa7981 */ /* 0x000564000c1e1520 */
.L_x_164:
[----:B------:R-:W-:Y:S05]  /*5950*/  BSYNC B1 ;  /* 0x0000000000017941 */ /* 0x000fea0003800000 */
.L_x_163:
        /* <DEDUP_REMOVED lines=9> */
.L_x_166:
[----:B------:R-:W-:Y:S05]  /*59f0*/  BSYNC B1 ;  /* 0x0000000000017941 */ /* 0x000fea0003800000 */
.L_x_165:
[----:B0----5:R-:W-:Y:S01]  /*5a00*/  HADD2.F32 R12, -RZ, R170.H0_H0 ;  /* 0x200000aaff0c7230 */ /* 0x021fe20000004100 */
[----:B------:R-:W-:Y:S01]  /*5a10*/  IADD3 R8, P3, R153, R8, RZ ;  /* 0x0000000899087210 */ /* 0x000fe20007f7e0ff */
[----:B------:R-:W-:Y:S01]  /*5a20*/  BSSY B1, `(.L_x_167) ;  /* 0x0000009000017945 */ /* 0x000fe20003800000 */
[----:B------:R-:W-:Y:S02]  /*5a30*/  ISETP.GT.AND P2, PT, R0, 0x9, P1 ;  /* 0x000000090000780c */ /* 0x000fe40000f44270 */
[----:B------:R-:W-:Y:S01]  /*5a40*/  FMUL R3, R12, R155 ;  /* 0x0000009b0c037220 */ /* 0x000fe20000400000 */
[----:B------:R-:W-:-:S03]  /*5a50*/  IMAD.X R9, R165, 0x1, R9, P3 ;  /* 0x00000001a5097824 */ /* 0x000fc600018e0609 */
[----:B------:R-:W-:-:S05]  /*5a60*/  FFMA R3, R30, R154, R3 ;  /* 0x0000009a1e037223 */ /* 0x000fca0000000003 */
[----:B------:R-:W-:-:S05]  /*5a70*/  F2FP.F16.F32.PACK_AB R3, RZ, R3 ;  /* 0x00000003ff03723e */ /* 0x000fca00000000ff */
[----:B------:R0:W-:Y:S01]  /*5a80*/  @P4 STG.E.U16 desc[UR36][R8.64+0x10], R3 ;  /* 0x0000100308004986 */ /* 0x0001e2000c101524 */
[----:B------:R-:W-:Y:S05]  /*5a90*/  @!P2 BRA `(.L_x_168) ;  /* 0x000000000004a947 */ /* 0x000fea0003800000 */
[----:B------:R0:W5:Y:S02]  /*5aa0*/  LDG.E.LTC128B.U16 R170, desc[UR36][R10.64+0x12] ;  /* 0x000012240aaa7981 */ /* 0x000164000c1e1520 */
.L_x_168:
[----:B------:R-:W-:Y:S05]  /*5ab0*/  BSYNC B1 ;  /* 0x0000000000017941 */ /* 0x000fea0003800000 */
.L_x_167:
[----:B0----5:R-:W-:Y:S01]  /*5ac0*/  HADD2.F32 R8, -RZ, R170.H0_H0 ;  /* 0x200000aaff087230 */ /* 0x021fe20000004100 */
[----:B------:R-:W-:Y:S01]  /*5ad0*/  ISETP.GT.AND P3, PT, R0, 0x10, P0 ;  /* 0x000000100000780c */ /* 0x000fe20000764270 */
[----:B------:R-:W-:Y:S03]  /*5ae0*/  BSSY B1, `(.L_x_169) ;  /* 0x0000009000017945 */ /* 0x000fe60003800000 */
[----:B------:R-:W-:-:S04]  /*5af0*/  FMUL R8, R8, R155 ;  /* 0x0000009b08087220 */ /* 0x000fc80000400000 */
[----:B------:R-:W-:Y:S01]  /*5b00*/  FFMA R31, R31, R154, R8 ;  /* 0x0000009a1f1f7223 */ /* 0x000fe20000000008 */
[----:B------:R-:W-:-:S04]  /*5b10*/  IADD3 R8, P4, P5, R153, R158, R93 ;  /* 0x0000009e99087210 */ /* 0x000fc80007d9e05d */
[----:B------:R-:W-:Y:S02]  /*5b20*/  F2FP.F16.F32.PACK_AB R31, RZ, R31 ;  /* 0x0000001fff1f723e */ /* 0x000fe400000000ff */
[----:B------:R-:W-:-:S05]  /*5b30*/  IADD3.X R9, R165, R159, R95, P4, P5 ;  /* 0x0000009fa5097210 */ /* 0x000fca00027ea45f */
[----:B------:R0:W-:Y:S01]  /*5b40*/  @P2 STG.E.U16 desc[UR36][R8.64+0x12], R31 ;  /* 0x0000121f08002986 */ /* 0x0001e2000c101524 */
[----:B------:R-:W-:Y:S05]  /*5b50*/  @!P3 BRA `(.L_x_170) ;  /* 0x000000000004b947 */ /* 0x000fea0003800000 */
[----:B------:R0:W5:Y:S02]  /*5b60*/  LDG.E.LTC128B.U16 R170, desc[UR36][R6.64+0x20] ;  /* 0x0000202406aa7981 */ /* 0x000164000c1e1520 */
.L_x_170:
[----:B------:R-:W-:Y:S05]  /*5b70*/  BSYNC B1 ;  /* 0x0000000000017941 */ /* 0x000fea0003800000 */
.L_x_169:
        /* <DEDUP_REMOVED lines=9> */
.L_x_172:
[----:B------:R-:W-:Y:S05]  /*5c10*/  BSYNC B1 ;  /* 0x0000000000017941 */ /* 0x000fea0003800000 */
.L_x_171:
        /* <DEDUP_REMOVED lines=9> */
.L_x_174:
[----:B------:R-:W-:Y:S05]  /*5cb0*/  BSYNC B1 ;  /* 0x0000000000017941 */ /* 0x000fea0003800000 */
.L_x_173:
[----:B0----5:R-:W-:Y:S01]  /*5cc0*/  HADD2.F32 R12, -RZ, R170.H0_H0 ;  /* 0x200000aaff0c7230 */ /* 0x021fe20000004100 */
        /* <DEDUP_REMOVED lines=8> */
.L_x_176:
[----:B------:R-:W-:Y:S05]  /*5d50*/  BSYNC B1 ;  /* 0x0000000000017941 */ /* 0x000fea0003800000 */
.L_x_175:
        /* <DEDUP_REMOVED lines=9> */
.L_x_178:
[----:B------:R-:W-:Y:S05]  /*5df0*/  BSYNC B1 ;  /* 0x0000000000017941 */ /* 0x000fea0003800000 */
.L_x_177:
        /* <DEDUP_REMOVED lines=9> */
.L_x_180:
[----:B------:R-:W-:Y:S05]  /*5e90*/  BSYNC B1 ;  /* 0x0000000000017941 */ /* 0x000fea0003800000 */
.L_x_179:
        /* <DEDUP_REMOVED lines=9> */
.L_x_182:
[----:B------:R-:W-:Y:S05]  /*5f30*/  BSYNC B1 ;  /* 0x0000000000017941 */ /* 0x000fea0003800000 */
.L_x_181:
        /* <DEDUP_REMOVED lines=9> */
.L_x_184:
[----:B------:R-:W-:Y:S05]  /*5fd0*/  BSYNC B1 ;  /* 0x0000000000017941 */ /* 0x000fea0003800000 */
.L_x_183:
        /* <DEDUP_REMOVED lines=9> */
.L_x_186:
[----:B------:R-:W-:Y:S05]  /*6070*/  BSYNC B1 ;  /* 0x0000000000017941 */ /* 0x000fea0003800000 */
.L_x_185:
        /* <DEDUP_REMOVED lines=9> */
.L_x_188:
[----:B------:R-:W-:Y:S05]  /*6110*/  BSYNC B1 ;  /* 0x0000000000017941 */ /* 0x000fea0003800000 */
.L_x_187:
        /* <DEDUP_REMOVED lines=9> */
.L_x_190:
[----:B------:R-:W-:Y:S05]  /*61b0*/  BSYNC B1 ;  /* 0x0000000000017941 */ /* 0x000fea0003800000 */
.L_x_189:
        /* <DEDUP_REMOVED lines=9> */
.L_x_192:
[----:B------:R-:W-:Y:S05]  /*6250*/  BSYNC B1 ;  /* 0x0000000000017941 */ /* 0x000fea0003800000 */
.L_x_191:
        /* <DEDUP_REMOVED lines=9> */
.L_x_194:
[----:B------:R-:W-:Y:S05]  /*62f0*/  BSYNC B1 ;  /* 0x0000000000017941 */ /* 0x000fea0003800000 */
.L_x_193:
        /* <DEDUP_REMOVED lines=9> */
.L_x_196:
[----:B------:R-:W-:Y:S05]  /*6390*/  BSYNC B1 ;  /* 0x0000000000017941 */ /* 0x000fea0003800000 */
.L_x_195:
        /* <DEDUP_REMOVED lines=9> */
.L_x_198:
[----:B------:R-:W-:Y:S05]  /*6430*/  BSYNC B1 ;  /* 0x0000000000017941 */ /* 0x000fea0003800000 */
.L_x_197:
        /* <DEDUP_REMOVED lines=9> */
.L_x_200:
[----:B------:R-:W-:Y:S05]  /*64d0*/  BSYNC B1 ;  /* 0x0000000000017941 */ /* 0x000fea0003800000 */
.L_x_199:
        /* <DEDUP_REMOVED lines=9> */
.L_x_202:
[----:B------:R-:W-:Y:S05]  /*6570*/  BSYNC B1 ;  /* 0x0000000000017941 */ /* 0x000fea0003800000 */
.L_x_201:
        /* <DEDUP_REMOVED lines=9> */
.L_x_204:
[----:B------:R-:W-:Y:S05]  /*6610*/  BSYNC B1 ;  /* 0x0000000000017941 */ /* 0x000fea0003800000 */
.L_x_203:
        /* <DEDUP_REMOVED lines=9> */
.L_x_206:
[----:B------:R-:W-:Y:S05]  /*66b0*/  BSYNC B1 ;  /* 0x0000000000017941 */ /* 0x000fea0003800000 */
.L_x_205:
        /* <DEDUP_REMOVED lines=9> */
.L_x_208:
[----:B------:R-:W-:Y:S05]  /*6750*/  BSYNC B1 ;  /* 0x0000000000017941 */ /* 0x000fea0003800000 */
.L_x_207:
        /* <DEDUP_REMOVED lines=9> */
.L_x_210:
[----:B------:R-:W-:Y:S05]  /*67f0*/  BSYNC B1 ;  /* 0x0000000000017941 */ /* 0x000fea0003800000 */
.L_x_209:
        /* <DEDUP_REMOVED lines=9> */
.L_x_212:
[----:B------:R-:W-:Y:S05]  /*6890*/  BSYNC B1 ;  /* 0x0000000000017941 */ /* 0x000fea0003800000 */
.L_x_211:
        /* <DEDUP_REMOVED lines=9> */
.L_x_214:
[----:B------:R-:W-:Y:S05]  /*6930*/  BSYNC B1 ;  /* 0x0000000000017941 */ /* 0x000fea0003800000 */
.L_x_213:
        /* <DEDUP_REMOVED lines=9> */
.L_x_216:
[----:B------:R-:W-:Y:S05]  /*69d0*/  BSYNC B1 ;  /* 0x0000000000017941 */ /* 0x000fea0003800000 */
.L_x_215:
        /* <DEDUP_REMOVED lines=9> */
.L_x_218:
[----:B------:R-:W-:Y:S05]  /*6a70*/  BSYNC B1 ;  /* 0x0000000000017941 */ /* 0x000fea0003800000 */
.L_x_217:
        /* <DEDUP_REMOVED lines=9> */
.L_x_220:
[----:B------:R-:W-:Y:S05]  /*6b10*/  BSYNC B1 ;  /* 0x0000000000017941 */ /* 0x000fea0003800000 */
.L_x_219:
        /* <DEDUP_REMOVED lines=9> */
.L_x_222:
[----:B------:R-:W-:Y:S05]  /*6bb0*/  BSYNC B1 ;  /* 0x0000000000017941 */ /* 0x000fea0003800000 */
.L_x_221:
        /* <DEDUP_REMOVED lines=9> */
.L_x_224:
[----:B------:R-:W-:Y:S05]  /*6c50*/  BSYNC B1 ;  /* 0x0000000000017941 */ /* 0x000fea0003800000 */
.L_x_223:
        /* <DEDUP_REMOVED lines=9> */
.L_x_226:
[----:B------:R-:W-:Y:S05]  /*6cf0*/  BSYNC B1 ;  /* 0x0000000000017941 */ /* 0x000fea0003800000 */
.L_x_225:
        /* <DEDUP_REMOVED lines=9> */
.L_x_228:
[----:B------:R-:W-:Y:S05]  /*6d90*/  BSYNC B1 ;  /* 0x0000000000017941 */ /* 0x000fea0003800000 */
.L_x_227:
        /* <DEDUP_REMOVED lines=9> */
.L_x_230:
[----:B------:R-:W-:Y:S05]  /*6e30*/  BSYNC B1 ;  /* 0x0000000000017941 */ /* 0x000fea0003800000 */
.L_x_229:
        /* <DEDUP_REMOVED lines=9> */
.L_x_232:
[----:B------:R-:W-:Y:S05]  /*6ed0*/  BSYNC B1 ;  /* 0x0000000000017941 */ /* 0x000fea0003800000 */
.L_x_231:
        /* <DEDUP_REMOVED lines=9> */
.L_x_234:
[----:B------:R-:W-:Y:S05]  /*6f70*/  BSYNC B1 ;  /* 0x0000000000017941 */ /* 0x000fea0003800000 */
.L_x_233:
        /* <DEDUP_REMOVED lines=9> */
.L_x_236:
[----:B------:R-:W-:Y:S05]  /*7010*/  BSYNC B1 ;  /* 0x0000000000017941 */ /* 0x000fea0003800000 */
.L_x_235:
        /* <DEDUP_REMOVED lines=9> */
.L_x_238:
[----:B------:R-:W-:Y:S05]  /*70b0*/  BSYNC B1 ;  /* 0x0000000000017941 */ /* 0x000fea0003800000 */
.L_x_237:
        /* <DEDUP_REMOVED lines=9> */
.L_x_240:
[----:B------:R-:W-:Y:S05]  /*7150*/  BSYNC B1 ;  /* 0x0000000000017941 */ /* 0x000fea0003800000 */
.L_x_239:
        /* <DEDUP_REMOVED lines=9> */
.L_x_242:
[----:B------:R-:W-:Y:S05]  /*71f0*/  BSYNC B1 ;  /* 0x0000000000017941 */ /* 0x000fea0003800000 */
.L_x_241:
        /* <DEDUP_REMOVED lines=9> */
.L_x_244:
[----:B------:R-:W-:Y:S05]  /*7290*/  BSYNC B1 ;  /* 0x0000000000017941 */ /* 0x000fea0003800000 */
.L_x_243:
        /* <DEDUP_REMOVED lines=9> */
.L_x_246:
[----:B------:R-:W-:Y:S05]  /*7330*/  BSYNC B1 ;  /* 0x0000000000017941 */ /* 0x000fea0003800000 */
.L_x_245:
        /* <DEDUP_REMOVED lines=9> */
.L_x_248:
[----:B------:R-:W-:Y:S05]  /*73d0*/  BSYNC B1 ;  /* 0x0000000000017941 */ /* 0x000fea0003800000 */
.L_x_247:
        /* <DEDUP_REMOVED lines=9> */
.L_x_250:
[----:B------:R-:W-:Y:S05]  /*7470*/  BSYNC B1 ;  /* 0x0000000000017941 */ /* 0x000fea0003800000 */
.L_x_249:
        /* <DEDUP_REMOVED lines=9> */
.L_x_252:
[----:B------:R-:W-:Y:S05]  /*7510*/  BSYNC B1 ;  /* 0x0000000000017941 */ /* 0x000fea0003800000 */
.L_x_251:
        /* <DEDUP_REMOVED lines=9> */
.L_x_254:
[----:B------:R-:W-:Y:S05]  /*75b0*/  BSYNC B1 ;  /* 0x0000000000017941 */ /* 0x000fea0003800000 */
.L_x_253:
        /* <DEDUP_REMOVED lines=9> */
.L_x_256:
[----:B------:R-:W-:Y:S05]  /*7650*/  BSYNC B1 ;  /* 0x0000000000017941 */ /* 0x000fea0003800000 */
.L_x_255:
        /* <DEDUP_REMOVED lines=9> */
.L_x_258:
[----:B------:R-:W-:Y:S05]  /*76f0*/  BSYNC B1 ;  /* 0x0000000000017941 */ /* 0x000fea0003800000 */
.L_x_257:
        /* <DEDUP_REMOVED lines=9> */
.L_x_260:
[----:B------:R-:W-:Y:S05]  /*7790*/  BSYNC B1 ;  /* 0x0000000000017941 */ /* 0x000fea0003800000 */
.L_x_259:
        /* <DEDUP_REMOVED lines=9> */
.L_x_262:
[----:B------:R-:W-:Y:S05]  /*7830*/  BSYNC B1 ;  /* 0x0000000000017941 */ /* 0x000fea0003800000 */
.L_x_261:
        /* <DEDUP_REMOVED lines=9> */
.L_x_264:
[----:B------:R-:W-:Y:S05]  /*78d0*/  BSYNC B1 ;  /* 0x0000000000017941 */ /* 0x000fea0003800000 */
.L_x_263:
        /* <DEDUP_REMOVED lines=9> */
.L_x_266:
[----:B------:R-:W-:Y:S05]  /*7970*/  BSYNC B1 ;  /* 0x0000000000017941 */ /* 0x000fea0003800000 */
.L_x_265:
        /* <DEDUP_REMOVED lines=9> */
.L_x_268:
[----:B------:R-:W-:Y:S05]  /*7a10*/  BSYNC B1 ;  /* 0x0000000000017941 */ /* 0x000fea0003800000 */
.L_x_267:
        /* <DEDUP_REMOVED lines=9> */
.L_x_270:
[----:B------:R-:W-:Y:S05]  /*7ab0*/  BSYNC B1 ;  /* 0x0000000000017941 */ /* 0x000fea0003800000 */
.L_x_269:
        /* <DEDUP_REMOVED lines=9> */
.L_x_272:
[----:B------:R-:W-:Y:S05]  /*7b50*/  BSYNC B1 ;  /* 0x0000000000017941 */ /* 0x000fea0003800000 */
.L_x_271:
        /* <DEDUP_REMOVED lines=9> */
.L_x_274:
[----:B------:R-:W-:Y:S05]  /*7bf0*/  BSYNC B1 ;  /* 0x0000000000017941 */ /* 0x000fea0003800000 */
.L_x_273:
        /* <DEDUP_REMOVED lines=9> */
.L_x_276:
[----:B------:R-:W-:Y:S05]  /*7c90*/  BSYNC B1 ;  /* 0x0000000000017941 */ /* 0x000fea0003800000 */
.L_x_275:
[----:B012--5:R-:W-:Y:S01]  /*7ca0*/  HADD2.F32 R6, -RZ, R170.H0_H0 ;  /* 0x200000aaff067230 */ /* 0x027fe20000004100 */
        /* <DEDUP_REMOVED lines=8> */
.L_x_278:
[----:B------:R-:W-:Y:S05]  /*7d30*/  BSYNC B1 ;  /* 0x0000000000017941 */ /* 0x000fea0003800000 */
.L_x_277:
[----:B0----5:R-:W-:Y:S01]  /*7d40*/  HADD2.F32 R4, -RZ, R170.H0_H0 ;  /* 0x200000aaff047230 */ /* 0x021fe20000004100 */
[----:B------:R-:W-:Y:S01]  /*7d50*/  ISETP.GT.AND P1, PT, R0, 0x79, P1 ;  /* 0x000000790000780c */ /* 0x000fe20000f24270 */
[----:B------:R-:W-:Y:S01]  /*7d60*/  @P2 IMAD.MOV.U32 R5, RZ, RZ, R9 ;  /* 0x000000ffff052224 */ /* 0x000fe200078e0009 */
[----:B------:R-:W-:Y:S02]  /*7d70*/  BSSY B1, `(.L_x_279) ;  /* 0x0000008000017945 */ /* 0x000fe40003800000 */
[----:B------:R-:W-:Y:S01]  /*7d80*/  FMUL R3, R4, R155 ;  /* 0x0000009b04037220 */ /* 0x000fe20000400000 */
[----:B------:R-:W-:-:S03]  /*7d90*/  @P2 IMAD.MOV.U32 R4, RZ, RZ, R8 ;  /* 0x000000ffff042224 */ /* 0x000fc600078e0008 */
[----:B------:R-:W-:-:S05]  /*7da0*/  FFMA R3, R86, R154, R3 ;  /* 0x0000009a56037223 */ /* 0x000fca0000000003 */
[----:B------:R-:W-:-:S05]  /*7db0*/  F2FP.F16.F32.PACK_AB R3, RZ, R3 ;  /* 0x00000003ff03723e */ /* 0x000fca00000000ff */
[----:B------:R0:W-:Y:S01]  /*7dc0*/  @P2 STG.E.U16 desc[UR36][R4.64+0xf0], R3 ;  /* 0x0000f00304002986 */ /* 0x0001e2000c101524 */
[----:B------:R-:W-:Y:S05]  /*7dd0*/  @!P1 BRA `(.L_x_280) ;  /* 0x0000000000049947 */ /* 0x000fea0003800000 */
[----:B------:R2:W5:Y:S02]  /*7de0*/  LDG.E.LTC128B.U16 R170, desc[UR36][R10.64+0xf2] ;  /* 0x0000f2240aaa7981 */ /* 0x000564000c1e1520 */
.L_x_280:
[----:B------:R-:W-:Y:S05]  /*7df0*/  BSYNC B1 ;  /* 0x0000000000017941 */ /* 0x000fea0003800000 */
.L_x_279:
[----:B------:R-:W-:Y:S05]  /*7e00*/  @!P1 BRA `(.L_x_281) ;  /* 0x00000024004c9947 */ /* 0x000fea0003800000 */
[----:B-----5:R-:W-:-:S05]  /*7e10*/  HADD2.F32 R170, -RZ, R170.H0_H0 ;  /* 0x200000aaffaa7230 */ /* 0x020fca0000004100 */
[----:B------:R-:W-:-:S04]  /*7e20*/  FMUL R170, R170, R155 ;  /* 0x0000009baaaa7220 */ /* 0x000fc80000400000 */
[----:B------:R-:W-:-:S05]  /*7e30*/  FFMA R170, R87, R154, R170 ;  /* 0x0000009a57aa7223 */ /* 0x000fca00000000aa */
[----:B------:R-:W-:-:S05]  /*7e40*/  F2FP.F16.F32.PACK_AB R170, RZ, R170 ;  /* 0x000000aaffaa723e */ /* 0x000fca00000000ff */
[----:B------:R0:W-:Y:S01]  /*7e50*/  STG.E.U16 desc[UR36][R8.64+0xf2], R170 ;  /* 0x0000f2aa08007986 */ /* 0x0001e2000c101524 */
[----:B------:R-:W-:Y:S05]  /*7e60*/  BRA `(.L_x_281) ;  /* 0x0000002400347947 */ /* 0x000fea0003800000 */
.L_x_30:
[----:B------:R-:W-:Y:S01]  /*7e70*/  ULDC.64 UR4, c[0x0][0x5c0] ;  /* 0x0001700000047ab9 */ /* 0x000fe20000000a00 */
[-C--:B------:R-:W-:Y:S01]  /*7e80*/  FMUL R88, R88, R154.reuse ;  /* 0x0000009a58587220 */ /* 0x080fe20000400000 */
[----:B------:R-:W-:Y:S01]  /*7e90*/  LEA R8, P0, R166, UR4, 0x1 ;  /* 0x00000004a6087c11 */ /* 0x000fe2000f8008ff */
[----:B------:R-:W-:Y:S01]  /*7ea0*/  IMAD.SHL.U32 R5, R6, 0x10, RZ ;  /* 0x0000001006057824 */ /* 0x000fe200078e00ff */
[----:B------:R-:W-:Y:S01]  /*7eb0*/  ISETP.GT.AND P2, PT, R0, 0x1, P3 ;  /* 0x000000010000780c */ /* 0x000fe20001f44270 */
[-C--:B------:R-:W-:Y:S01]  /*7ec0*/  FMUL R89, R89, R154.reuse ;  /* 0x0000009a59597220 */ /* 0x080fe20000400000 */
[----:B------:R-:W-:Y:S01]  /*7ed0*/  LEA.HI.X R9, R166, UR5, R169, 0x1, P0 ;  /* 0x00000005a6097c11 */ /* 0x000fe200080f0ca9 */
[-C--:B------:R-:W-:Y:S01]  /*7ee0*/  FMUL R90, R90, R154.reuse ;  /* 0x0000009a5a5a7220 */ /* 0x080fe20000400000 */
[----:B------:R-:W-:Y:S01]  /*7ef0*/  ISETP.GT.AND P0, PT, R3, 0x8, PT ;  /* 0x000000080300780c */ /* 0x000fe20003f04270 */
[----:B------:R-:W-:Y:S01]  /*7f00*/  FMUL R91, R91, R154 ;  /* 0x0000009a5b5b7220 */ /* 0x000fe20000400000 */
[----:B------:R-:W-:Y:S01]  /*7f10*/  F2FP.F16.F32.PACK_AB R88, RZ, R88 ;  /* 0x00000058ff58723e */ /* 0x000fe200000000ff */
[-C--:B------:R-:W-:Y:S01]  /*7f20*/  FMUL R92, R92, R154.reuse ;  /* 0x0000009a5c5c7220 */ /* 0x080fe20000400000 */
[----:B------:R-:W-:Y:S01]  /*7f30*/  ISETP.GT.AND P4, PT, R0, RZ, P0 ;  /* 0x000000ff0000720c */ /* 0x000fe20000784270 */
[----:B------:R-:W-:Y:S01]  /*7f40*/  FMUL R93, R93, R154 ;  /* 0x0000009a5d5d7220 */ /* 0x000fe20000400000 */
[----:B------:R-:W-:Y:S01]  /*7f50*/  SHF.L.U64.HI R4, R6, 0x4, R7 ;  /* 0x0000000406047819 */ /* 0x000fe20000010207 */
[----:B------:R-:W-:Y:S01]  /*7f60*/  @P1 STG.E.U16 desc[UR36][R8.64], R88 ;  /* 0x0000005808001986 */ /* 0x000fe2000c101524 */
[----:B------:R-:W-:Y:S01]  /*7f70*/  IADD3 R10, P5, R5, R8, RZ ;  /* 0x00000008050a7210 */ /* 0x000fe20007fbe0ff */
[-C--:B------:R-:W-:Y:S01]  /*7f80*/  FMUL R94, R94, R154.reuse ;  /* 0x0000009a5e5e7220 */ /* 0x080fe20000400000 */
[----:B------:R-:W-:Y:S01]  /*7f90*/  ISETP.GT.AND P1, PT, R0, 0x1, P0 ;  /* 0x000000010000780c */ /* 0x000fe20000724270 */
[----:B------:R-:W-:Y:S01]  /*7fa0*/  FMUL R95, R95, R154 ;  /* 0x0000009a5f5f7220 */ /* 0x000fe20000400000 */
[----:B------:R-:W-:Y:S01]  /*7fb0*/  F2FP.F16.F32.PACK_AB R89, RZ, R89 ;  /* 0x00000059ff59723e */ /* 0x000fe200000000ff */
[----:B------:R-:W-:Y:S01]  /*7fc0*/  IMAD.X R11, R4, 0x1, R9, P5 ;  /* 0x00000001040b7824 */ /* 0x000fe200028e0609 */
[----:B------:R-:W-:Y:S01]  /*7fd0*/  F2FP.F16.F32.PACK_AB R90, RZ, R90 ;  /* 0x0000005aff5a723e */ /* 0x000fe200000000ff */
[-C--:B------:R-:W-:Y:S01]  /*7fe0*/  FMUL R96, R96, R154.reuse ;  /* 0x0000009a60607220 */ /* 0x080fe20000400000 */
[----:B------:R-:W-:Y:S01]  /*7ff0*/  F2FP.F16.F32.PACK_AB R91, RZ, R91 ;  /* 0x0000005bff5b723e */ /* 0x000fe200000000ff */
[----:B------:R-:W-:Y:S01]  /*8000*/  @P2 STG.E.U16 desc[UR36][R8.64+0x2], R89 ;  /* 0x0000025908002986 */ /* 0x000fe2000c101524 */
[C---:B------:R-:W-:Y:S01]  /*8010*/  ISETP.GT.AND P5, PT, R0.reuse, 0x9, P3 ;  /* 0x000000090000780c */ /* 0x040fe20001fa4270 */
[-C--:B------:R-:W-:Y:S01]  /*8020*/  FMUL R97, R97, R154.reuse ;  /* 0x0000009a61617220 */ /* 0x080fe20000400000 */
[C---:B------:R-:W-:Y:S01]  /*8030*/  ISETP.GT.AND P2, PT, R0.reuse, 0x8, P0 ;  /* 0x000000080000780c */ /* 0x040fe20000744270 */
[----:B------:R-:W-:Y:S01]  /*8040*/  @P4 STG.E.U16 desc[UR36][R10.64], R90 ;  /* 0x0000005a0a004986 */ /* 0x000fe2000c101524 */
[----:B------:R-:W-:Y:S01]  /*8050*/  ISETP.GT.AND P4, PT, R0, 0x8, P3 ;  /* 0x000000080000780c */ /* 0x000fe20001f84270 */
[----:B------:R-:W-:Y:S01]  /*8060*/  FMUL R98, R98, R154 ;  /* 0x0000009a62627220 */ /* 0x000fe20000400000 */
[----:B------:R-:W-:Y:S01]  /*8070*/  F2FP.F16.F32.PACK_AB R92, RZ, R92 ;  /* 0x0000005cff5c723e */ /* 0x000fe200000000ff */
[----:B------:R-:W-:Y:S01]  /*8080*/  @P1 STG.E.U16 desc[UR36][R10.64+0x2], R91 ;  /* 0x0000025b0a001986 */ /* 0x000fe2000c101524 */
[----:B------:R-:W-:Y:S01]  /*8090*/  ISETP.GT.AND P1, PT, R0, 0x9, P0 ;  /* 0x000000090000780c */ /* 0x000fe20000724270 */
[-C--:B------:R-:W-:Y:S01]  /*80a0*/  FMUL R99, R99, R154.reuse ;  /* 0x0000009a63637220 */ /* 0x080fe20000400000 */
[----:B------:R-:W-:Y:S01]  /*80b0*/  F2FP.F16.F32.PACK_AB R93, RZ, R93 ;  /* 0x0000005dff5d723e */ /* 0x000fe200000000ff */
[----:B------:R-:W-:Y:S01]  /*80c0*/  FMUL R100, R100, R154 ;  /* 0x0000009a64647220 */ /* 0x000fe20000400000 */
[----:B------:R-:W-:Y:S01]  /*80d0*/  F2FP.F16.F32.PACK_AB R94, RZ, R94 ;  /* 0x0000005eff5e723e */ /* 0x000fe200000000ff */
[-C--:B------:R-:W-:Y:S01]  /*80e0*/  FMUL R101, R101, R154.reuse ;  /* 0x0000009a65657220 */ /* 0x080fe20000400000 */
[----:B------:R-:W-:Y:S01]  /*80f0*/  F2FP.F16.F32.PACK_AB R95, RZ, R95 ;  /* 0x0000005fff5f723e */ /* 0x000fe200000000ff */
[----:B------:R-:W-:Y:S01]  /*8100*/  FMUL R102, R102, R154 ;  /* 0x0000009a66667220 */ /* 0x000fe20000400000 */
[----:B------:R-:W-:Y:S01]  /*8110*/  F2FP.F16.F32.PACK_AB R96, RZ, R96 ;  /* 0x00000060ff60723e */ /* 0x000fe200000000ff */
[----:B------:R-:W-:Y:S01]  /*8120*/  @P4 STG.E.U16 desc[UR36][R8.64+0x10], R92 ;  /* 0x0000105c08004986 */ /* 0x000fe2000c101524 */
[C---:B------:R-:W-:Y:S01]  /*8130*/  ISETP.GT.AND P4, PT, R0.reuse, 0x10, P3 ;  /* 0x000000100000780c */ /* 0x040fe20001f84270 */
[-C--:B------:R-:W-:Y:S01]  /*8140*/  FMUL R103, R103, R154.reuse ;  /* 0x0000009a67677220 */ /* 0x080fe20000400000 */
[----:B------:R-:W-:Y:S01]  /*8150*/  F2FP.F16.F32.PACK_AB R97, RZ, R97 ;  /* 0x00000061ff61723e */ /* 0x000fe200000000ff */
[----:B------:R-:W-:Y:S01]  /*8160*/  @P5 STG.E.U16 desc[UR36][R8.64+0x12], R93 ;  /* 0x0000125d08005986 */ /* 0x000fe2000c101524 */
[----:B------:R-:W-:Y:S01]  /*8170*/  ISETP.GT.AND P5, PT, R0, 0x11, P0 ;  /* 0x000000110000780c */ /* 0x000fe200007a4270 */
        /* <DEDUP_REMOVED lines=74> */
[-C--:B------:R-:W-:Y:S01]  /*8620*/  FMUL R125, R125, R154.reuse ;  /* 0x0000009a7d7d7220 */ /* 0x080fe20000400000 */
[----:B------:R-:W-:Y:S01]  /*8630*/  F2FP.F16.F32.PACK_AB R119, RZ, R119 ;  /* 0x00000077ff77723e */ /* 0x000fe200000000ff */
[----:B------:R-:W-:Y:S01]  /*8640*/  FMUL R126, R126, R154 ;  /* 0x0000009a7e7e7220 */ /* 0x000fe20000400000 */
[----:B------:R-:W-:Y:S01]  /*8650*/  F2FP.F16.F32.PACK_AB R120, RZ, R120 ;  /* 0x00000078ff78723e */ /* 0x000fe200000000ff */
        /* <DEDUP_REMOVED lines=87> */
[----:B------:R-:W-:Y:S01]  /*8bd0*/  SHF.L.U64.HI R15, R6, 0x8, R7 ;  /* 0x00000008060f7819 */ /* 0x000fe20000010207 */
[----:B------:R-:W-:Y:S01]  /*8be0*/  @P2 STG.E.U16 desc[UR36][R8.64+0xa2], R129 ;  /* 0x0000a28108002986 */ /* 0x000fe2000c101524 */
[----:B------:R-:W-:Y:S01]  /*8bf0*/  ISETP.GT.AND P2, PT, R0, 0x59, P3 ;  /* 0x000000590000780c */ /* 0x000fe20001f44270 */
[-C--:B------:R-:W-:Y:S01]  /*8c00*/  FMUL R25, R25, R154.reuse ;  /* 0x0000009a19197220 */ /* 0x080fe20000400000 */
[----:B------:R-:W-:Y:S01]  /*8c10*/  SHF.L.U32 R21, R6, 0x8, RZ ;  /* 0x0000000806157819 */ /* 0x000fe200000006ff */
[----:B------:R-:W-:Y:S01]  /*8c20*/  @P5 STG.E.U16 desc[UR36][R10.64+0xa0], R130 ;  /* 0x0000a0820a005986 */ /* 0x000fe2000c101524 */
[----:B------:R-:W-:Y:S01]  /*8c30*/  ISETP.GT.AND P5, PT, R0, 0x58, P0 ;  /* 0x000000580000780c */ /* 0x000fe200007a4270 */
        /* <DEDUP_REMOVED lines=26> */
[-C--:B------:R-:W-:Y:S01]  /*8de0*/  FMUL R32, R32, R154.reuse ;  /* 0x0000009a20207220 */ /* 0x080fe20000400000 */
[----:B------:R-:W-:Y:S01]  /*8df0*/  F2FP.F16.F32.PACK_AB R25, RZ, R25 ;  /* 0x00000019ff19723e */ /* 0x000fe200000000ff */
[----:B------:R-:W-:Y:S01]  /*8e00*/  FMUL R33, R33, R154 ;  /* 0x0000009a21217220 */ /* 0x000fe20000400000 */
        /* <DEDUP_REMOVED lines=26> */
[----:B------:R-:W-:Y:S01]  /*8fb0*/  F2FP.F16.F32.PACK_AB R33, RZ, R33 ;  /* 0x00000021ff21723e */ /* 0x000fe200000000ff */
[----:B------:R-:W-:Y:S01]  /*8fc0*/  FMUL R41, R41, R154 ;  /* 0x0000009a29297220 */ /* 0x000fe20000400000 */
[----:B------:R-:W-:Y:S01]  /*8fd0*/  F2FP.F16.F32.PACK_AB R34, RZ, R34 ;  /* 0x00000022ff22723e */ /* 0x000fe200000000ff */
[-C--:B------:R-:W-:Y:S01]  /*8fe0*/  FMUL R42, R42, R154.reuse ;  /* 0x0000009a2a2a7220 */ /* 0x080fe20000400000 */
[----:B------:R-:W-:Y:S01]  /*8ff0*/  F2FP.F16.F32.PACK_AB R35, RZ, R35 ;  /* 0x00000023ff23723e */ /* 0x000fe200000000ff */
[----:B------:R-:W-:Y:S01]  /*9000*/  @P4 STG.E.U16 desc[UR36][R10.64+0xd2], R143 ;  /* 0x0000d28f0a004986 */ /* 0x000fe2000c101524 */
[C---:B------:R-:W-:Y:S01]  /*9010*/  ISETP.GT.AND P4, PT, R0.reuse, 0x71, P0 ;  /* 0x000000710000780c */ /* 0x040fe20000784270 */
[----:B------:R-:W-:Y:S01]  /*9020*/  FMUL R43, R43, R154 ;  /* 0x0000009a2b2b7220 */ /* 0x000fe20000400000 */
[----:B------:R-:W-:Y:S01]  /*9030*/  F2FP.F16.F32.PACK_AB R36, RZ, R36 ;  /* 0x00000024ff24723e */ /* 0x000fe200000000ff */
[----:B------:R-:W-:Y:S01]  /*9040*/  @P5 STG.E.U16 desc[UR36][R8.64+0xe0], R144 ;  /* 0x0000e09008005986 */ /* 0x000fe2000c101524 */
[----:B------:R-:W-:Y:S01]  /*9050*/  ISETP.GT.AND P5, PT, R0, 0x70, P0 ;  /* 0x000000700000780c */ /* 0x000fe200007a4270 */
[----:B------:R-:W-:Y:S01]  /*9060*/  @P1 IMAD.MOV.U32 R6, RZ, RZ, R8 ;  /* 0x000000ffff061224 */ /* 0x000fe200078e0008 */
[----:B------:R-:W-:Y:S01]  /*9070*/  F2FP.F16.F32.PACK_AB R37, RZ, R37 ;  /* 0x00000025ff25723e */ /* 0x000fe200000000ff */
[----:B------:R-:W-:Y:S01]  /*9080*/  @P1 IMAD.MOV.U32 R7, RZ, RZ, R9 ;  /* 0x000000ffff071224 */ /* 0x000fe200078e0009 */
[----:B------:R-:W-:Y:S01]  /*9090*/  F2FP.F16.F32.PACK_AB R38, RZ, R38 ;  /* 0x00000026ff26723e */ /* 0x000fe200000000ff */
[-C--:B------:R-:W-:Y:S01]  /*90a0*/  FMUL R44, R44, R154.reuse ;  /* 0x0000009a2c2c7220 */ /* 0x080fe20000400000 */
[----:B------:R-:W-:Y:S01]  /*90b0*/  F2FP.F16.F32.PACK_AB R39, RZ, R39 ;  /* 0x00000027ff27723e */ /* 0x000fe200000000ff */
[----:B------:R-:W-:Y:S01]  /*90c0*/  FMUL R45, R45, R154 ;  /* 0x0000009a2d2d7220 */ /* 0x000fe20000400000 */
[----:B------:R0:W-:Y:S01]  /*90d0*/  @P1 STG.E.U16 desc[UR36][R6.64+0xe2], R145 ;  /* 0x0000e29106001986 */ /* 0x0001e2000c101524 */
[----:B------:R-:W-:Y:S01]  /*90e0*/  IADD3 R12, P1, P2, R5, R8, R21 ;  /* 0x00000008050c7210 */ /* 0x000fe20007a3e015 */
[----:B------:R-:W-:Y:S01]  /*90f0*/  FMUL R46, R46, R154 ;  /* 0x0000009a2e2e7220 */ /* 0x000fe20000400000 */
[----:B------:R-:W-:Y:S01]  /*9100*/  F2FP.F16.F32.PACK_AB R40, RZ, R40 ;  /* 0x00000028ff28723e */ /* 0x000fe200000000ff */
[-C--:B------:R-:W-:Y:S01]  /*9110*/  FMUL R47, R47, R154.reuse ;  /* 0x0000009a2f2f7220 */ /* 0x080fe20000400000 */
[----:B------:R-:W-:Y:S01]  /*9120*/  IADD3.X R13, R4, R9, R15, P1, P2 ;  /* 0x00000009040d7210 */ /* 0x000fe20000fe440f */
[-C--:B------:R-:W-:Y:S01]  /*9130*/  FMUL R48, R48, R154.reuse ;  /* 0x0000009a30307220 */ /* 0x080fe20000400000 */
[----:B------:R-:W-:Y:S01]  /*9140*/  ISETP.GT.AND P1, PT, R3, 0x80, PT ;  /* 0x000000800300780c */ /* 0x000fe20003f24270 */
[-C--:B------:R-:W-:Y:S01]  /*9150*/  FMUL R49, R49, R154.reuse ;  /* 0x0000009a31317220 */ /* 0x080fe20000400000 */
[----:B------:R-:W-:Y:S01]  /*9160*/  ISETP.GT.AND P2, PT, R3, 0x88, PT ;  /* 0x000000880300780c */ /* 0x000fe20003f44270 */
[----:B------:R-:W-:Y:S01]  /*9170*/  FMUL R50, R50, R154 ;  /* 0x0000009a32327220 */ /* 0x000fe20000400000 */
[----:B------:R-:W-:Y:S01]  /*9180*/  F2FP.F16.F32.PACK_AB R41, RZ, R41 ;  /* 0x00000029ff29723e */ /* 0x000fe200000000ff */
[----:B0-----:R-:W-:Y:S01]  /*9190*/  @P5 IMAD.MOV.U32 R6, RZ, RZ, R10 ;  /* 0x000000ffff065224 */ /* 0x001fe200078e000a */
[----:B------:R-:W-:Y:S01]  /*91a0*/  F2FP.F16.F32.PACK_AB R42, RZ, R42 ;  /* 0x0000002aff2a723e */ /* 0x000fe200000000ff */
[----:B------:R-:W-:Y:S01]  /*91b0*/  @P5 IMAD.MOV.U32 R7, RZ, RZ, R11 ;  /* 0x000000ffff075224 */ /* 0x000fe200078e000b */
[----:B------:R-:W-:Y:S01]  /*91c0*/  F2FP.F16.F32.PACK_AB R43, RZ, R43 ;  /* 0x0000002bff2b723e */ /* 0x000fe200000000ff */
[----:B------:R-:W-:Y:S01]  /*91d0*/  FMUL R51, R51, R154 ;  /* 0x0000009a33337220 */ /* 0x000fe20000400000 */
[----:B------:R-:W-:Y:S01]  /*91e0*/  F2FP.F16.F32.PACK_AB R44, RZ, R44 ;  /* 0x0000002cff2c723e */ /* 0x000fe200000000ff */
[-C--:B------:R-:W-:Y:S01]  /*91f0*/  FMUL R52, R52, R154.reuse ;  /* 0x0000009a34347220 */ /* 0x080fe20000400000 */
[----:B------:R0:W-:Y:S01]  /*9200*/  @P5 STG.E.U16 desc[UR36][R6.64+0xe0], R146 ;  /* 0x0000e09206005986 */ /* 0x0001e2000c101524 */
[C---:B------:R-:W-:Y:S01]  /*9210*/  ISETP.GT.AND P5, PT, R0.reuse, 0x78, P3 ;  /* 0x000000780000780c */ /* 0x040fe20001fa4270 */
[-C--:B------:R-:W-:Y:S01]  /*9220*/  FMUL R53, R53, R154.reuse ;  /* 0x0000009a35357220 */ /* 0x080fe20000400000 */
[C---:B------:R-:W-:Y:S01]  /*9230*/  ISETP.GT.AND P3, PT, R0.reuse, 0x79, P3 ;  /* 0x000000790000780c */ /* 0x040fe20001f64270 */
[----:B------:R-:W-:Y:S01]  /*9240*/  @P4 STG.E.U16 desc[UR36][R10.64+0xe2], R147 ;  /* 0x0000e2930a004986 */ /* 0x000fe2000c101524 */
[----:B------:R-:W-:Y:S01]  /*9250*/  ISETP.GT.AND P4, PT, R0, 0x78, P0 ;  /* 0x000000780000780c */ /* 0x000fe20000784270 */
[-C--:B------:R-:W-:Y:S01]  /*9260*/  FMUL R54, R54, R154.reuse ;  /* 0x0000009a36367220 */ /* 0x080fe20000400000 */
[----:B------:R-:W-:Y:S01]  /*9270*/  ISETP.GT.AND P0, PT, R0, 0x79, P0 ;  /* 0x000000790000780c */ /* 0x000fe20000704270 */
[-C--:B------:R-:W-:Y:S01]  /*9280*/  FMUL R55, R55, R154.reuse ;  /* 0x0000009a37377220 */ /* 0x080fe20000400000 */
[----:B------:R-:W-:Y:S01]  /*9290*/  F2FP.F16.F32.PACK_AB R45, RZ, R45 ;  /* 0x0000002dff2d723e */ /* 0x000fe200000000ff */
[----:B------:R-:W-:Y:S01]  /*92a0*/  FMUL R56, R56, R154 ;  /* 0x0000009a38387220 */ /* 0x000fe20000400000 */
[----:B------:R-:W-:Y:S01]  /*92b0*/  F2FP.F16.F32.PACK_AB R46, RZ, R46 ;  /* 0x0000002eff2e723e */ /* 0x000fe200000000ff */
[----:B------:R-:W-:Y:S01]  /*92c0*/  FMUL R57, R57, R154 ;  /* 0x0000009a39397220 */ /* 0x000fe20000400000 */
[----:B------:R-:W-:Y:S01]  /*92d0*/  F2FP.F16.F32.PACK_AB R47, RZ, R47 ;  /* 0x0000002fff2f723e */ /* 0x000fe200000000ff */
[----:B------:R-:W-:Y:S01]  /*92e0*/  @P5 STG.E.U16 desc[UR36][R8.64+0xf0], R148 ;  /* 0x0000f09408005986 */ /* 0x000fe2000c101524 */
[----:B0-----:R-:W-:Y:S01]  /*92f0*/  IADD3 R6, P5, R21, R8, RZ ;  /* 0x0000000815067210 */ /* 0x001fe20007fbe0ff */
[----:B------:R-:W-:Y:S01]  /*9300*/  FMUL R58, R58, R154 ;  /* 0x0000009a3a3a7220 */ /* 0x000fe20000400000 */
[----:B------:R-:W-:Y:S01]  /*9310*/  F2FP.F16.F32.PACK_AB R48, RZ, R48 ;  /* 0x00000030ff30723e */ /* 0x000fe200000000ff */
[----:B------:R0:W-:Y:S01]  /*9320*/  @P3 STG.E.U16 desc[UR36][R8.64+0xf2], R149 ;  /* 0x0000f29508003986 */ /* 0x0001e2000c101524 */
[C---:B------:R-:W-:Y:S01]  /*9330*/  ISETP.GT.AND P3, PT, R0.reuse, RZ, P1 ;  /* 0x000000ff0000720c */ /* 0x040fe20000f64270 */
[----:B------:R-:W-:Y:S01]  /*9340*/  IMAD.X R7, R15, 0x1, R9, P5 ;  /* 0x000000010f077824 */ /* 0x000fe200028e0609 */
[C---:B------:R-:W-:Y:S01]  /*9350*/  ISETP.GT.AND P5, PT, R0.reuse, RZ, P2 ;  /* 0x000000ff0000720c */ /* 0x040fe200017a4270 */
        /* <DEDUP_REMOVED lines=8> */
[----:B------:R-:W-:Y:S01]  /*93e0*/  FMUL R61, R61, R154 ;  /* 0x0000009a3d3d7220 */ /* 0x000fe20000400000 */
[----:B------:R-:W-:Y:S01]  /*93f0*/  F2FP.F16.F32.PACK_AB R51, RZ, R51 ;  /* 0x00000033ff33723e */ /* 0x000fe200000000ff */
[----:B------:R-:W-:Y:S01]  /*9400*/  @P3 STG.E.U16 desc[UR36][R6.64], R24 ;  /* 0x0000001806003986 */ /* 0x000fe2000c101524 */
[C---:B0-----:R-:W-:Y:S01]  /*9410*/  IADD3 R8, P3, R5.reuse, R6, RZ ;  /* 0x0000000605087210 */ /* 0x041fe20007f7e0ff */
[----:B------:R-:W-:Y:S01]  /*9420*/  FMUL R62, R62, R154 ;  /* 0x0000009a3e3e7220 */ /* 0x000fe20000400000 */
[----:B------:R-:W-:Y:S01]  /*9430*/  F2FP.F16.F32.PACK_AB R52, RZ, R52 ;  /* 0x00000034ff34723e */ /* 0x000fe200000000ff */
[----:B------:R-:W-:Y:S01]  /*9440*/  @P4 STG.E.U16 desc[UR36][R6.64+0x2], R25 ;  /* 0x0000021906004986 */ /* 0x000fe2000c101524 */
[----:B------:R-:W-:Y:S01]  /*9450*/  IADD3 R14, P4, R5, R6, RZ ;  /* 0x00000006050e7210 */ /* 0x000fe20007f9e0ff */
[--C-:B------:R-:W-:Y:S01]  /*9460*/  IMAD.X R9, R4, 0x1, R7.reuse, P3 ;  /* 0x0000000104097824 */ /* 0x100fe200018e0607 */
[----:B------:R-:W-:Y:S01]  /*9470*/  ISETP.GT.AND P3, PT, R0, 0x9, P2 ;  /* 0x000000090000780c */ /* 0x000fe20001764270 */
[-C--:B------:R-:W-:Y:S01]  /*9480*/  FMUL R63, R63, R154.reuse ;  /* 0x0000009a3f3f7220 */ /* 0x080fe20000400000 */
[----:B------:R-:W-:Y:S01]  /*9490*/  F2FP.F16.F32.PACK_AB R53, RZ, R53 ;  /* 0x00000035ff35723e */ /* 0x000fe200000000ff */
[----:B------:R-:W-:Y:S01]  /*94a0*/  IMAD.X R15, R4, 0x1, R7, P4 ;  /* 0x00000001040f7824 */ /* 0x000fe200020e0607 */
[----:B------:R-:W-:Y:S01]  /*94b0*/  ISETP.GT.AND P4, PT, R0, 0x8, P1 ;  /* 0x000000080000780c */ /* 0x000fe20000f84270 */
[----:B------:R-:W-:Y:S01]  /*94c0*/  FMUL R64, R64, R154 ;  /* 0x0000009a40407220 */ /* 0x000fe20000400000 */
[----:B------:R-:W-:Y:S01]  /*94d0*/  F2FP.F16.F32.PACK_AB R54, RZ, R54 ;  /* 0x00000036ff36723e */ /* 0x000fe200000000ff */
[-C--:B------:R-:W-:Y:S01]  /*94e0*/  FMUL R65, R65, R154.reuse ;  /* 0x0000009a41417220 */ /* 0x080fe20000400000 */
        /* <DEDUP_REMOVED lines=13> */
[-C--:B------:R-:W-:Y:S01]  /*95c0*/  FMUL R70, R70, R154.reuse ;  /* 0x0000009a46467220 */ /* 0x080fe20000400000 */
[----:B------:R-:W-:Y:S01]  /*95d0*/  @P5 STG.E.U16 desc[UR36][R6.64+0x12], R29 ;  /* 0x0000121d06005986 */ /* 0x000fe2000c101524 */
[C---:B------:R-:W-:Y:S01]  /*95e0*/  ISETP.GT.AND P5, PT, R0.reuse, 0x11, P1 ;  /* 0x000000110000780c */ /* 0x040fe20000fa4270 */
[----:B------:R-:W-:Y:S01]  /*95f0*/  FMUL R71, R71, R154 ;  /* 0x0000009a47477220 */ /* 0x000fe20000400000 */
[----:B------:R-:W-:Y:S01]  /*9600*/  F2FP.F16.F32.PACK_AB R58, RZ, R58 ;  /* 0x0000003aff3a723e */ /* 0x000fe200000000ff */
[----:B------:R-:W-:Y:S01]  /*9610*/  @P0 STG.E.U16 desc[UR36][R8.64+0x10], R30 ;  /* 0x0000101e08000986 */ /* 0x000fe2000c101524 */
[----:B------:R-:W-:Y:S01]  /*9620*/  ISETP.GT.AND P0, PT, R0, 0x10, P2 ;  /* 0x000000100000780c */ /* 0x000fe20001704270 */
        /* <DEDUP_REMOVED lines=8> */
[----:B------:R-:W-:Y:S01]  /*96b0*/  FMUL R74, R74, R154 ;  /* 0x0000009a4a4a7220 */ /* 0x000fe20000400000 */
[----:B------:R-:W-:Y:S01]  /*96c0*/  F2FP.F16.F32.PACK_AB R61, RZ, R61 ;  /* 0x0000003dff3d723e */ /* 0x000fe200000000ff */
[----:B------:R-:W-:Y:S01]  /*96d0*/  @P5 STG.E.U16 desc[UR36][R6.64+0x22], R33 ;  /* 0x0000222106005986 */ /* 0x000fe2000c101524 */
[----:B------:R-:W-:Y:S01]  /*96e0*/  ISETP.GT.AND P5, PT, R0, 0x19, P1 ;  /* 0x000000190000780c */ /* 0x000fe20000fa4270 */
[--C-:B------:R-:W-:Y:S01]  /*96f0*/  @P0 IMAD.MOV.U32 R5, RZ, RZ, R13.reuse ;  /* 0x000000ffff050224 */ /* 0x100fe200078e000d */
[----:B------:R-:W-:Y:S01]  /*9700*/  @P0 MOV R4, R12 ;  /* 0x0000000c00040202 */ /* 0x000fe20000000f00 */
[----:B------:R-:W-:Y:S01]  /*9710*/  FMUL R75, R75, R154 ;  /* 0x0000009a4b4b7220 */ /* 0x000fe20000400000 */
[----:B------:R-:W-:Y:S01]  /*9720*/  F2FP.F16.F32.PACK_AB R62, RZ, R62 ;  /* 0x0000003eff3e723e */ /* 0x000fe200000000ff */
[-C--:B------:R-:W-:Y:S01]  /*9730*/  FMUL R76, R76, R154.reuse ;  /* 0x0000009a4c4c7220 */ /* 0x080fe20000400000 */
[----:B------:R-:W-:Y:S01]  /*9740*/  F2FP.F16.F32.PACK_AB R63, RZ, R63 ;  /* 0x0000003fff3f723e */ /* 0x000fe200000000ff */
[----:B------:R0:W-:Y:S01]  /*9750*/  @P0 STG.E.U16 desc[UR36][R4.64+0x20], R34 ;  /* 0x0000202204000986 */ /* 0x0001e2000c101524 */
        /* <DEDUP_REMOVED lines=11> */
[--C-:B0-----:R-:W-:Y:S01]  /*9810*/  @P3 IMAD.MOV.U32 R4, RZ, RZ, R12.reuse ;  /* 0x000000ffff043224 */ /* 0x101fe200078e000c */
[----:B------:R-:W-:Y:S01]  /*9820*/  F2FP.F16.F32.PACK_AB R69, RZ, R69 ;  /* 0x00000045ff45723e */ /* 0x000fe200000000ff */
[--C-:B------:R-:W-:Y:S01]  /*9830*/  @P3 IMAD.MOV.U32 R5, RZ, RZ, R13.reuse ;  /* 0x000000ffff053224 */ /* 0x100fe200078e000d */
[----:B------:R-:W-:Y:S01]  /*9840*/  F2FP.F16.F32.PACK_AB R70, RZ, R70 ;  /* 0x00000046ff46723e */ /* 0x000fe200000000ff */
[-C--:B------:R-:W-:Y:S01]  /*9850*/  FMUL R82, R82, R154.reuse ;  /* 0x0000009a52527220 */ /* 0x080fe20000400000 */
[----:B------:R-:W-:Y:S01]  /*9860*/  F2FP.F16.F32.PACK_AB R71, RZ, R71 ;  /* 0x00000047ff47723e */ /* 0x000fe200000000ff */
[-C--:B------:R-:W-:Y:S01]  /*9870*/  FMUL R83, R83, R154.reuse ;  /* 0x0000009a53537220 */ /* 0x080fe20000400000 */
[----:B------:R0:W-:Y:S01]  /*9880*/  @P3 STG.E.U16 desc[UR36][R4.64+0x22], R35 ;  /* 0x0000222304003986 */ /* 0x0001e2000c101524 */
        /* <DEDUP_REMOVED lines=11> */
[----:B0-----:R-:W-:Y:S01]  /*9940*/  @P0 IMAD.MOV.U32 R4, RZ, RZ, R12 ;  /* 0x000000ffff040224 */ /* 0x001fe200078e000c */
[----:B------:R-:W-:Y:S01]  /*9950*/  F2FP.F16.F32.PACK_AB R75, RZ, R75 ;  /* 0x0000004bff4b723e */ /* 0x000fe200000000ff */
[----:B------:R-:W-:Y:S01]  /*9960*/  @P0 IMAD.MOV.U32 R5, RZ, RZ, R13 ;  /* 0x000000ffff050224 */ /* 0x000fe200078e000d */
[----:B------:R-:W-:Y:S01]  /*9970*/  F2FP.F16.F32.PACK_AB R76, RZ, R76 ;  /* 0x0000004cff4c723e */ /* 0x000fe200000000ff */
[----:B------:R-:W-:Y:S01]  /*9980*/  FMUL R87, R87, R154 ;  /* 0x0000009a57577220 */ /* 0x000fe20000400000 */
[----:B------:R-:W-:-:S02]  /*9990*/  F2FP.F16.F32.PACK_AB R77, RZ, R77 ;  /* 0x0000004dff4d723e */ /* 0x000fc400000000ff */
[----:B------:R0:W-:Y:S01]  /*99a0*/  @P0 STG.E.U16 desc[UR36][R4.64+0x30], R38 ;  /* 0x0000302604000986 */ /* 0x0001e2000c101524 */
[----:B------:R-:W-:Y:S02]  /*99b0*/  ISETP.GT.AND P0, PT, R0, 0x20, P2 ;  /* 0x000000200000780c */ /* 0x000fe40001704270 */
[----:B------:R-:W-:Y:S02]  /*99c0*/  F2FP.F16.F32.PACK_AB R78, RZ, R78 ;  /* 0x0000004eff4e723e */ /* 0x000fe400000000ff */
[----:B------:R-:W-:Y:S02]  /*99d0*/  F2FP.F16.F32.PACK_AB R79, RZ, R79 ;  /* 0x0000004fff4f723e */ /* 0x000fe400000000ff */
[----:B------:R-:W-:Y:S02]  /*99e0*/  F2FP.F16.F32.PACK_AB R80, RZ, R80 ;  /* 0x00000050ff50723e */ /* 0x000fe400000000ff */
[----:B------:R-:W-:Y:S02]  /*99f0*/  F2FP.F16.F32.PACK_AB R81, RZ, R81 ;  /* 0x00000051ff51723e */ /* 0x000fe400000000ff */
[----:B------:R-:W-:Y:S01]  /*9a00*/  F2FP.F16.F32.PACK_AB R82, RZ, R82 ;  /* 0x00000052ff52723e */ /* 0x000fe200000000ff */
[----:B0-----:R-:W-:Y:S01]  /*9a10*/  @P3 IMAD.MOV.U32 R4, RZ, RZ, R12 ;  /* 0x000000ffff043224 */ /* 0x001fe200078e000c */
[----:B------:R-:W-:Y:S01]  /*9a20*/  F2FP.F16.F32.PACK_AB R83, RZ, R83 ;  /* 0x00000053ff53723e */ /* 0x000fe200000000ff */
[----:B------:R-:W-:Y:S01]  /*9a30*/  @P3 IMAD.MOV.U32 R5, RZ, RZ, R13 ;  /* 0x000000ffff053224 */ /* 0x000fe200078e000d */
[----:B------:R-:W-:-:S02]  /*9a40*/  F2FP.F16.F32.PACK_AB R84, RZ, R84 ;  /* 0x00000054ff54723e */ /* 0x000fc400000000ff */
[----:B------:R-:W-:Y:S02]  /*9a50*/  F2FP.F16.F32.PACK_AB R85, RZ, R85 ;  /* 0x00000055ff55723e */ /* 0x000fe400000000ff */
[----:B------:R0:W-:Y:S01]  /*9a60*/  @P3 STG.E.U16 desc[UR36][R4.64+0x32], R39 ;  /* 0x0000322704003986 */ /* 0x0001e2000c101524 */
[C---:B------:R-:W-:Y:S02]  /*9a70*/  ISETP.GT.AND P3, PT, R0.reuse, 0x21, P2 ;  /* 0x000000210000780c */ /* 0x040fe40001764270 */
[----:B------:R-:W-:Y:S01]  /*9a80*/  F2FP.F16.F32.PACK_AB R86, RZ, R86 ;  /* 0x00000056ff56723e */ /* 0x000fe200000000ff */
[----:B------:R-:W-:Y:S01]  /*9a90*/  @P4 STG.E.U16 desc[UR36][R6.64+0x40], R40 ;  /* 0x0000402806004986 */ /* 0x000fe2000c101524 */
[C---:B------:R-:W-:Y:S02]  /*9aa0*/  ISETP.GT.AND P4, PT, R0.reuse, 0x28, P1 ;  /* 0x000000280000780c */ /* 0x040fe40000f84270 */
[----:B------:R-:W-:Y:S01]  /*9ab0*/  F2FP.F16.F32.PACK_AB R87, RZ, R87 ;  /* 0x00000057ff57723e */ /* 0x000fe200000000ff */
[----:B------:R-:W-:Y:S01]  /*9ac0*/  @P5 STG.E.U16 desc[UR36][R6.64+0x42], R41 ;  /* 0x0000422906005986 */ /* 0x000fe2000c101524 */
[----:B------:R-:W-:-:S02]  /*9ad0*/  ISETP.GT.AND P5, PT, R0, 0x29, P1 ;  /* 0x000000290000780c */ /* 0x000fc40000fa4270 */
[----:B0-----:R-:W-:Y:S01]  /*9ae0*/  @P0 MOV R4, R12 ;  /* 0x0000000c00040202 */ /* 0x001fe20000000f00 */
[----:B------:R-:W-:-:S05]  /*9af0*/  @P0 IMAD.MOV.U32 R5, RZ, RZ, R13 ;  /* 0x000000ffff050224 */ /* 0x000fca00078e000d */
[----:B------:R0:W-:Y:S01]  /*9b00*/  @P0 STG.E.U16 desc[UR36][R4.64+0x40], R42 ;  /* 0x0000402a04000986 */ /* 0x0001e2000c101524 */
[----:B------:R-:W-:Y:S01]  /*9b10*/  ISETP.GT.AND P0, PT, R0, 0x28, P2 ;  /* 0x000000280000780c */ /* 0x000fe20001704270 */
[----:B0-----:R-:W-:Y:S02]  /*9b20*/  @P3 IMAD.MOV.U32 R4, RZ, RZ, R12 ;  /* 0x000000ffff043224 */ /* 0x001fe400078e000c */
[----:B------:R-:W-:-:S05]  /*9b30*/  @P3 IMAD.MOV.U32 R5, RZ, RZ, R13 ;  /* 0x000000ffff053224 */ /* 0x000fca00078e000d */
[----:B------:R0:W-:Y:S01]  /*9b40*/  @P3 STG.E.U16 desc[UR36][R4.64+0x42], R43 ;  /* 0x0000422b04003986 */ /* 0x0001e2000c101524 */
[----:B------:R-:W-:-:S03]  /*9b50*/  ISETP.GT.AND P3, PT, R0, 0x29, P2 ;  /* 0x000000290000780c */ /* 0x000fc60001764270 */
[----:B------:R-:W-:Y:S01]  /*9b60*/  @P4 STG.E.U16 desc[UR36][R6.64+0x50], R44 ;  /* 0x0000502c06004986 */ /* 0x000fe2000c101524 */
[----:B------:R-:W-:-:S03]  /*9b70*/  ISETP.GT.AND P4, PT, R0, 0x30, P1 ;  /* 0x000000300000780c */ /* 0x000fc60000f84270 */
[----:B------:R-:W-:Y:S01]  /*9b80*/  @P5 STG.E.U16 desc[UR36][R6.64+0x52], R45 ;  /* 0x0000522d06005986 */ /* 0x000fe2000c101524 */
[----:B------:R-:W-:Y:S01]  /*9b90*/  ISETP.GT.AND P5, PT, R0, 0x31, P1 ;  /* 0x000000310000780c */ /* 0x000fe20000fa4270 */
[----:B0-----:R-:W-:Y:S02]  /*9ba0*/  @P0 IMAD.MOV.U32 R4, RZ, RZ, R12 ;  /* 0x000000ffff040224 */ /* 0x001fe400078e000c */
        /* <DEDUP_REMOVED lines=10> */
[----:B------:R-:W-:Y:S02]  /*9c50*/  ISETP.GT.AND P5, PT, R0, 0x39, P1 ;  /* 0x000000390000780c */ /* 0x000fe40000fa4270 */
        /* <DEDUP_REMOVED lines=91> */
[C---:B------:R-:W-:Y:S02]  /*a210*/  ISETP.GT.AND P3, PT, R0.reuse, 0x78, P1 ;  /* 0x000000780000780c */ /* 0x040fe40000f64270 */
[C---:B------:R-:W-:Y:S01]  /*a220*/  ISETP.GT.AND P1, PT, R0.reuse, 0x79, P1 ;  /* 0x000000790000780c */ /* 0x040fe20000f24270 */
[----:B------:R-:W-:Y:S01]  /*a230*/  @P4 STG.E.U16 desc[UR36][R6.64+0xe0], R80 ;  /* 0x0000e05006004986 */ /* 0x000fe2000c101524 */
[----:B------:R-:W-:-:S03]  /*a240*/  ISETP.GT.AND P4, PT, R0, 0x71, P2 ;  /* 0x000000710000780c */ /* 0x000fc60001784270 */
[----:B------:R-:W-:Y:S01]  /*a250*/  @P5 STG.E.U16 desc[UR36][R6.64+0xe2], R81 ;  /* 0x0000e25106005986 */ /* 0x000fe2000c101524 */
[C---:B------:R-:W-:Y:S02]  /*a260*/  ISETP.GT.AND P5, PT, R0.reuse, 0x78, P2 ;  /* 0x000000780000780c */ /* 0x040fe400017a4270 */
[----:B------:R-:W-:Y:S01]  /*a270*/  ISETP.GT.AND P2, PT, R0, 0x79, P2 ;  /* 0x000000790000780c */ /* 0x000fe20001744270 */
[----:B0-----:R-:W-:Y:S01]  /*a280*/  @P0 IMAD.MOV.U32 R5, RZ, RZ, R13 ;  /* 0x000000ffff050224 */ /* 0x001fe200078e000d */
[----:B------:R-:W-:-:S05]  /*a290*/  @P0 MOV R4, R12 ;  /* 0x0000000c00040202 */ /* 0x000fca0000000f00 */
[----:B------:R0:W-:Y:S02]  /*a2a0*/  @P0 STG.E.U16 desc[UR36][R4.64+0xe0], R82 ;  /* 0x0000e05204000986 */ /* 0x0001e4000c101524 */
[----:B0-----:R-:W-:Y:S02]  /*a2b0*/  @P4 IMAD.MOV.U32 R4, RZ, RZ, R12 ;  /* 0x000000ffff044224 */ /* 0x001fe400078e000c */
[----:B------:R-:W-:-:S05]  /*a2c0*/  @P4 IMAD.MOV.U32 R5, RZ, RZ, R13 ;  /* 0x000000ffff054224 */ /* 0x000fca00078e000d */
[----:B------:R0:W-:Y:S04]  /*a2d0*/  @P4 STG.E.U16 desc[UR36][R4.64+0xe2], R83 ;  /* 0x0000e25304004986 */ /* 0x0001e8000c101524 */
[----:B------:R1:W-:Y:S04]  /*a2e0*/  @P3 STG.E.U16 desc[UR36][R6.64+0xf0], R84 ;  /* 0x0000f05406003986 */ /* 0x0003e8000c101524 */
[----:B------:R1:W-:Y:S01]  /*a2f0*/  @P1 STG.E.U16 desc[UR36][R6.64+0xf2], R85 ;  /* 0x0000f25506001986 */ /* 0x0003e2000c101524 */
[----:B0-----:R-:W-:Y:S02]  /*a300*/  @P5 IMAD.MOV.U32 R4, RZ, RZ, R12 ;  /* 0x000000ffff045224 */ /* 0x001fe400078e000c */
[----:B------:R-:W-:-:S05]  /*a310*/  @P5 IMAD.MOV.U32 R5, RZ, RZ, R13 ;  /* 0x000000ffff055224 */ /* 0x000fca00078e000d */
[----:B------:R1:W-:Y:S04]  /*a320*/  @P5 STG.E.U16 desc[UR36][R4.64+0xf0], R86 ;  /* 0x0000f05604005986 */ /* 0x0003e8000c101524 */
[----:B------:R1:W-:Y:S02]  /*a330*/  @P2 STG.E.U16 desc[UR36][R12.64+0xf2], R87 ;  /* 0x0000f2570c002986 */ /* 0x0003e4000c101524 */
.L_x_281:
[----:B------:R-:W-:Y:S05]  /*a340*/  BSYNC B0 ;  /* 0x0000000000007941 */ /* 0x000fea0003800000 */
.L_x_29:
[----:B------:R-:W-:Y:S01]  /*a350*/  ULDC UR4, c[0x0][0xc] ;  /* 0x0000030000047ab9 */ /* 0x000fe20000000800 */
[----:B------:R-:W-:Y:S01]  /*a360*/  ULDC UR5, c[0x0][0x10] ;  /* 0x0000040000057ab9 */ /* 0x000fe20000000800 */
[----:B0-----:R-:W0:Y:S01]  /*a370*/  LDC R3, c[0x0][0x14] ;  /* 0x00000500ff037b82 */ /* 0x001e220000000800 */
[----:B------:R-:W-:Y:S01]  /*a380*/  UIMAD.WIDE.U32 UR4, UR4, UR5, URZ ;  /* 0x00000005040472a5 */ /* 0x000fe2000f8e003f */
[----:B------:R-:W-:Y:S01]  /*a390*/  PRMT R0, RZ, 0x7610, R0 ;  /* 0x00007610ff007816 */ /* 0x000fe20000000000 */
[----:B------:R-:W-:Y:S01]  /*a3a0*/  IMAD.MOV.U32 R153, RZ, RZ, -0x1 ;  /* 0xffffffffff997424 */ /* 0x000fe200078e00ff */
[----:B------:R-:W-:-:S03]  /*a3b0*/  MOV R23, 0xffffffff ;  /* 0xffffffff00177802 */ /* 0x000fc60000000f00 */
[----:B0-----:R-:W-:-:S04]  /*a3c0*/  IMAD.WIDE.U32 R16, R3, UR4, R16 ;  /* 0x0000000403107c25 */ /* 0x001fc8000f8e0010 */
[----:B------:R-:W-:Y:S01]  /*a3d0*/  IMAD R3, R3, UR5, RZ ;  /* 0x0000000503037c24 */ /* 0x000fe2000f8e02ff */
[----:B------:R-:W-:Y:S02]  /*a3e0*/  ULDC.64 UR4, c[0x0][0x650] ;  /* 0x0001940000047ab9 */ /* 0x000fe40000000a00 */
[----:B------:R-:W-:Y:S01]  /*a3f0*/  ISETP.GE.U32.AND P0, PT, R16, UR4, PT ;  /* 0x0000000410007c0c */ /* 0x000fe2000bf06070 */
[----:B------:R-:W-:-:S05]  /*a400*/  IMAD.IADD R17, R17, 0x1, R3 ;  /* 0x0000000111117824 */ /* 0x000fca00078e0203 */
[----:B------:R-:W-:-:S13]  /*a410*/  ISETP.GE.U32.AND.EX P0, PT, R17, UR5, PT, P0 ;  /* 0x0000000511007c0c */ /* 0x000fda000bf06100 */
[----:B------:R-:W-:Y:S05]  /*a420*/  @P0 BRA `(.L_x_282) ;  /* 0x0000000400640947 */ /* 0x000fea0003800000 */
[----:B-1----:R-:W0:Y:S01]  /*a430*/  S2R R12, SR_CTAID.X ;  /* 0x00000000000c7919 */ /* 0x002e220000002500 */
[----:B--2---:R-:W1:Y:S01]  /*a440*/  LDC.64 R10, c[0x0][0x628] ;  /* 0x00018a00ff0a7b82 */ /* 0x004e620000000a00 */
[----:B------:R-:W-:Y:S01]  /*a450*/  ULDC UR4, c[0x0][0x150] ;  /* 0x0000540000047ab9 */ /* 0x000fe20000000800 */
[----:B------:R-:W-:Y:S01]  /*a460*/  IMAD.MOV.U32 R8, RZ, RZ, R16 ;  /* 0x000000ffff087224 */ /* 0x000fe200078e0010 */
[----:B------:R-:W2:Y:S01]  /*a470*/  S2R R24, SR_CTAID.Y ;  /* 0x0000000000187919 */ /* 0x000ea20000002600 */
[----:B------:R-:W-:-:S04]  /*a480*/  IMAD.MOV.U32 R9, RZ, RZ, R17 ;  /* 0x000000ffff097224 */ /* 0x000fc800078e0011 */
[----:B------:R-:W2:Y:S08]  /*a490*/  LDC R21, c[0x0][0x144] ;  /* 0x00005100ff157b82 */ /* 0x000eb00000000800 */
[----:B------:R-:W2:Y:S08]  /*a4a0*/  LDC R0, c[0x0][0x630] ;  /* 0x00018c00ff007b82 */ /* 0x000eb00000000800 */
[----:B------:R-:W2:Y:S01]  /*a4b0*/  LDC.64 R14, c[0x0][0x620] ;  /* 0x00018800ff0e7b82 */ /* 0x000ea20000000a00 */
[----:B-1----:R-:W-:-:S04]  /*a4c0*/  ISETP.NE.U32.AND P0, PT, R10, RZ, PT ;  /* 0x000000ff0a00720c */ /* 0x002fc80003f05070 */
[----:B------:R-:W-:Y:S02]  /*a4d0*/  ISETP.NE.AND.EX P0, PT, R11, RZ, PT, P0 ;  /* 0x000000ff0b00720c */ /* 0x000fe40003f05300 */
[----:B0-----:R-:W-:-:S05]  /*a4e0*/  I2FP.F32.U32 R3, R12 ;  /* 0x0000000c00037245 */ /* 0x001fca0000201000 */
[----:B------:R-:W-:-:S04]  /*a4f0*/  FMUL R3, R3, UR4 ;  /* 0x0000000403037c20 */ /* 0x000fc80008400000 */
[----:B------:R0:W1:Y:S02]  /*a500*/  F2I.U32.TRUNC.NTZ R20, R3 ;  /* 0x0000000300147305 */ /* 0x000064000020f000 */
[----:B------:R-:W-:Y:S05]  /*a510*/  @!P0 BRA `(.L_x_283) ;  /* 0x0000000000288947 */ /* 0x000fea0003800000 */
[----:B0-----:R-:W0:Y:S02]  /*a520*/  LDC R3, c[0x0][0x634] ;  /* 0x00018d00ff037b82 */ /* 0x001e240000000800 */
        /* <DEDUP_REMOVED lines=9> */
.L_x_283:
[----:B------:R-:W3:Y:S01]  /*a5c0*/  LDC.64 R28, c[0x0][0x640] ;  /* 0x00019000ff1c7b82 */ /* 0x000ee20000000a00 */
[-CC-:B--2---:R-:W-:Y:S01]  /*a5d0*/  SHF.R.U64 R23, R8, R0.reuse, R9.reuse ;  /* 0x0000000008177219 */ /* 0x184fe20000001209 */
[----:B-1----:R-:W-:Y:S01]  /*a5e0*/  IMAD.MOV R20, RZ, RZ, -R20 ;  /* 0x000000ffff147224 */ /* 0x002fe200078e0a14 */
[----:B------:R-:W-:Y:S01]  /*a5f0*/  SHF.R.U32.HI R0, RZ, R0, R9 ;  /* 0x00000000ff007219 */ /* 0x000fe20000011609 */
[----:B------:R-:W-:Y:S01]  /*a600*/  ULDC UR4, c[0x0][0x154] ;  /* 0x0000550000047ab9 */ /* 0x000fe20000000800 */
[----:B0-----:R-:W-:Y:S01]  /*a610*/  IADD3 R3, P0, RZ, -R23, RZ ;  /* 0x80000017ff037210 */ /* 0x001fe20007f1e0ff */
[----:B------:R-:W-:Y:S02]  /*a620*/  IMAD R21, R21, R20, R12 ;  /* 0x0000001415157224 */ /* 0x000fe400078e020c */
[----:B------:R-:W0:Y:S01]  /*a630*/  LDC R6, c[0x0][0x618] ;  /* 0x00018600ff067b82 */ /* 0x000e220000000800 */
[----:B------:R-:W-:Y:S02]  /*a640*/  IMAD.MOV.U32 R7, RZ, RZ, 0x1 ;  /* 0x00000001ff077424 */ /* 0x000fe400078e00ff */
[----:B------:R-:W-:-:S04]  /*a650*/  IMAD.X R5, RZ, RZ, ~R0, P0 ;  /* 0x000000ffff057224 */ /* 0x000fc800000e0e00 */
[-C--:B------:R-:W-:Y:S01]  /*a660*/  IMAD R0, R5, R14.reuse, RZ ;  /* 0x0000000e05007224 */ /* 0x080fe200078e02ff */
[----:B------:R-:W1:Y:S01]  /*a670*/  LDC R8, c[0x0][0x608] ;  /* 0x00018200ff087b82 */ /* 0x000e620000000800 */
[----:B------:R-:W-:-:S04]  /*a680*/  IMAD.WIDE.U32 R4, R3, R14, R16 ;  /* 0x0000000e03047225 */ /* 0x000fc800078e0010 */
[----:B------:R-:W-:Y:S01]  /*a690*/  IMAD R3, R3, R15, R0 ;  /* 0x0000000f03037224 */ /* 0x000fe200078e0200 */
[----:B------:R-:W-:Y:S02]  /*a6a0*/  I2FP.F32.U32 R0, R24 ;  /* 0x0000001800007245 */ /* 0x000fe40000201000 */
[----:B------:R-:W2:Y:S01]  /*a6b0*/  LDC R26, c[0x0][0x658] ;  /* 0x00019600ff1a7b82 */ /* 0x000ea20000000800 */
[----:B---3--:R-:W-:Y:S02]  /*a6c0*/  ISETP.NE.U32.AND P0, PT, R28, RZ, PT ;  /* 0x000000ff1c00720c */ /* 0x008fe40003f05070 */
[----:B------:R-:W-:Y:S01]  /*a6d0*/  IADD3 R3, R5, R3, RZ ;  /* 0x0000000305037210 */ /* 0x000fe20007ffe0ff */
[----:B------:R-:W-:Y:S01]  /*a6e0*/  FMUL R0, R0, UR4 ;  /* 0x0000000400007c20 */ /* 0x000fe20008400000 */
[----:B------:R-:W-:Y:S01]  /*a6f0*/  ISETP.NE.AND.EX P0, PT, R29, RZ, PT, P0 ;  /* 0x000000ff1d00720c */ /* 0x000fe20003f05300 */
[----:B------:R-:W-:Y:S02]  /*a700*/  IMAD.MOV.U32 R5, RZ, RZ, -0x1 ;  /* 0xffffffffff057424 */ /* 0x000fe400078e00ff */
[----:B------:R-:W3:Y:S01]  /*a710*/  LDC R15, c[0x0][0x148] ;  /* 0x00005200ff0f7b82 */ /* 0x000ee20000000800 */
[-CC-:B0-----:R-:W-:Y:S01]  /*a720*/  SHF.R.U64 R12, R4, R6.reuse, R3.reuse ;  /* 0x00000006040c7219 */ /* 0x181fe20000001203 */
[----:B------:R0:W0:Y:S01]  /*a730*/  F2I.U32.TRUNC.NTZ R13, R0 ;  /* 0x00000000000d7305 */ /* 0x000022000020f000 */
[----:B------:R-:W-:-:S05]  /*a740*/  SHF.R.U32.HI R3, RZ, R6, R3 ;  /* 0x00000006ff037219 */ /* 0x000fca0000011603 */
[----:B------:R-:W0:Y:S01]  /*a750*/  LDC R20, c[0x0][0x600] ;  /* 0x00018000ff147b82 */ /* 0x000e220000000800 */
[-CC-:B-1----:R-:W-:Y:S02]  /*a760*/  SHF.R.U64 R10, R12, R8.reuse, R3.reuse ;  /* 0x000000080c0a7219 */ /* 0x182fe40000001203 */
[----:B------:R-:W-:-:S05]  /*a770*/  SHF.R.U32.HI R3, RZ, R8, R3 ;  /* 0x00000008ff037219 */ /* 0x000fca0000011603 */
[----:B------:R-:W1:Y:S01]  /*a780*/  LDC R27, c[0x0][0x648] ;  /* 0x00019200ff1b7b82 */ /* 0x000e620000000800 */
[-C--:B--2---:R-:W-:Y:S02]  /*a790*/  SHF.L.U32 R4, R5, R26.reuse, RZ ;  /* 0x0000001a05047219 */ /* 0x084fe400000006ff */
[--C-:B------:R-:W-:Y:S02]  /*a7a0*/  SHF.R.U64 R14, R10, R26, R3.reuse ;  /* 0x0000001a0a0e7219 */ /* 0x100fe40000001203 */
[----:B------:R-:W-:Y:S02]  /*a7b0*/  LOP3.LUT R25, RZ, R4, RZ, 0x33, !PT ;  /* 0x00000004ff197212 */ /* 0x000fe400078e33ff */
[-C--:B------:R-:W-:Y:S01]  /*a7c0*/  SHF.R.U32.HI R5, RZ, R26.reuse, R3 ;  /* 0x0000001aff057219 */ /* 0x080fe20000011603 */
[----:B------:R-:W2:Y:S01]  /*a7d0*/  LDC R30, c[0x0][0x638] ;  /* 0x00018e00ff1e7b82 */ /* 0x000ea20000000800 */
[----:B------:R-:W-:Y:S01]  /*a7e0*/  SHF.L.U32 R152, R7, R26, RZ ;  /* 0x0000001a07987219 */ /* 0x000fe200000006ff */
[----:B------:R-:W-:-:S06]  /*a7f0*/  IMAD.MOV.U32 R4, RZ, RZ, R14 ;  /* 0x000000ffff047224 */ /* 0x000fcc00078e000e */
[----:B------:R-:W0:Y:S01]  /*a800*/  LDC R31, c[0x0][0x610] ;  /* 0x00018400ff1f7b82 */ /* 0x000e220000000800 */
[----:B------:R-:W-:Y:S05]  /*a810*/  @!P0 BRA `(.L_x_284) ;  /* 0x0000000000288947 */ /* 0x000fea0003800000 */
[----:B------:R-:W4:Y:S02]  /*a820*/  LDC R3, c[0x0][0x64c] ;  /* 0x00019300ff037b82 */ /* 0x000f240000000800 */
[----:B----4-:R-:W-:-:S05]  /*a830*/  IADD3 R3, P0, R14, R3, RZ ;  /* 0x000000030e037210 */ /* 0x010fca0007f1e0ff */
        /* <DEDUP_REMOVED lines=8> */
.L_x_284:
[----:B------:R-:W-:Y:S01]  /*a8c0*/  ISETP.NE.AND P0, PT, R2, 0x1, PT ;  /* 0x000000010200780c */ /* 0x000fe20003f05270 */
[----:B0-----:R-:W-:Y:S01]  /*a8d0*/  IMAD.MOV R13, RZ, RZ, -R13 ;  /* 0x000000ffff0d7224 */ /* 0x001fe200078e0a0d */
[----:B-1----:R-:W-:Y:S01]  /*a8e0*/  SHF.R.U64 R0, R4, R27, R5 ;  /* 0x0000001b04007219 */ /* 0x002fe20000001205 */
[----:B------:R-:W-:Y:S01]  /*a8f0*/  IMAD.MOV.U32 R4, RZ, RZ, 0x1 ;  /* 0x00000001ff047424 */ /* 0x000fe200078e00ff */
[----:B------:R-:W-:Y:S02]  /*a900*/  LOP3.LUT R5, R10, R25, RZ, 0xc0, !PT ;  /* 0x000000190a057212 */ /* 0x000fe400078ec0ff */
[----:B------:R-:W-:Y:S01]  /*a910*/  IADD3 R7, R20, -0x1, RZ ;  /* 0xffffffff14077810 */ /* 0x000fe20007ffe0ff */
[----:B------:R-:W-:Y:S02]  /*a920*/  IMAD.MOV R3, RZ, RZ, -R0 ;  /* 0x000000ffff037224 */ /* 0x000fe400078e0a00 */
[----:B------:R-:W-:Y:S01]  /*a930*/  IMAD R152, R152, R0, R5 ;  /* 0x0000000098987224 */ /* 0x000fe200078e0205 */
[----:B------:R-:W-:Y:S01]  /*a940*/  LOP3.LUT R5, R12, R7, RZ, 0xc0, !PT ;  /* 0x000000070c057212 */ /* 0x000fe200078ec0ff */
[----:B--2---:R-:W-:-:S02]  /*a950*/  IMAD R0, R3, R30, R14 ;  /* 0x0000001e03007224 */ /* 0x004fc400078e020e */
[----:B---3--:R-:W-:Y:S02]  /*a960*/  @P0 IMAD R21, R15, R13, R24 ;  /* 0x0000000d0f150224 */ /* 0x008fe400078e0218 */
[----:B------:R-:W-:Y:S01]  /*a970*/  IMAD R3, R0, R20, R5 ;  /* 0x0000001400037224 */ /* 0x000fe200078e0205 */
[----:B------:R-:W-:Y:S01]  /*a980*/  PRMT R0, R4, 0x7610, R0 ;  /* 0x0000761004007816 */ /* 0x000fe20000000000 */
[----:B------:R-:W-:-:S05]  /*a990*/  IMAD R152, R152, R31, R21 ;  /* 0x0000001f98987224 */ /* 0x000fca00078e0215 */
[----:B------:R-:W-:Y:S02]  /*a9a0*/  SEL R153, R3, R152, !P0 ;  /* 0x0000009803997207 */ /* 0x000fe40004000000 */
[----:B------:R-:W-:-:S07]  /*a9b0*/  SEL R152, R152, R3, !P0 ;  /* 0x0000000398987207 */ /* 0x000fce0004000000 */
.L_x_282:
[----:B------:R-:W-:-:S13]  /*a9c0*/  LOP3.LUT P0, RZ, R0, 0xff, RZ, 0xc0, !PT ;  /* 0x000000ff00ff7812 */ /* 0x000fda000780c0ff */
[----:B------:R-:W-:Y:S05]  /*a9d0*/  @P0 BRA `(.L_x_285) ;  /* 0xffffff6400980947 */ /* 0x000fea000383ffff */
[----:B------:R-:W-:Y:S05]  /*a9e0*/  EXIT ;  /* 0x000000000000794d */ /* 0x000fea0003800000 */
.L_x_4:
[----:B0-----:R-:W-:Y:S01]  /*a9f0*/  ULDC.64 UR4, c[0x0][0x650] ;  /* 0x0001940000047ab9 */ /* 0x001fe20000000a00 */
        /* <DEDUP_REMOVED lines=16> */
[----:B0-----:R-:W-:-:S04]  /*ab00*/  IADD3 R11, P0, R16, R7, RZ ;  /* 0x00000007100b7210 */ /* 0x001fc80007f1e0ff */
[----:B------:R-:W-:-:S05]  /*ab10*/  IADD3.X R15, RZ, R17, RZ, P0, !PT ;  /* 0x00000011ff0f7210 */ /* 0x000fca00007fe4ff */
[----:B------:R-:W-:-:S04]  /*ab20*/  IMAD.WIDE.U32 R6, R15, R12, RZ ;  /* 0x0000000c0f067225 */ /* 0x000fc800078e00ff */
[----:B------:R-:W-:-:S04]  /*ab30*/  IMAD.WIDE.U32 R8, P0, R11, R13, R6 ;  /* 0x0000000d0b087225 */ /* 0x000fc80007800006 */
[----:B------:R-:W-:-:S04]  /*ab40*/  IMAD.WIDE.U32 R6, R11, R12, RZ ;  /* 0x0000000c0b067225 */ /* 0x000fc800078e00ff */
[----:B------:R-:W-:Y:S01]  /*ab50*/  IMAD.X R11, RZ, RZ, RZ, P0 ;  /* 0x000000ffff0b7224 */ /* 0x000fe200000e06ff */
[----:B------:R-:W-:Y:S01]  /*ab60*/  IADD3 RZ, P0, R7, R8, RZ ;  /* 0x0000000807ff7210 */ /* 0x000fe20007f1e0ff */
[----:B------:R-:W-:-:S04]  /*ab70*/  IMAD.MOV.U32 R10, RZ, RZ, R9 ;  /* 0x000000ffff0a7224 */ /* 0x000fc800078e0009 */
[----:B------:R-:W-:-:S08]  /*ab80*/  IMAD.WIDE.U32.X R10, R15, R13, R10, P0 ;  /* 0x0000000d0f0a7225 */ /* 0x000fd000000e040a */
.L_x_287:
[--C-:B------:R-:W-:Y:S01]  /*ab90*/  SHF.R.U64 R12, R10, R14, R11.reuse ;  /* 0x0000000e0a0c7219 */ /* 0x100fe2000000120b */
[----:B------:R-:W0:Y:S01]  /*aba0*/  LDC R22, c[0x0][0x618] ;  /* 0x00018600ff167b82 */ /* 0x000e220000000800 */
[----:B------:R-:W-:Y:S01]  /*abb0*/  I2FP.F32.U32 R6, R4 ;  /* 0x0000000400067245 */ /* 0x000fe20000201000 */
[----:B------:R-:W-:Y:S01]  /*abc0*/  ULDC UR4, c[0x0][0x150] ;  /* 0x0000540000047ab9 */ /* 0x000fe20000000800 */
[----:B------:R-:W-:Y:S02]  /*abd0*/  SHF.R.U32.HI R5, RZ, R14, R11 ;  /* 0x0000000eff057219 */ /* 0x000fe4000001160b */
[----:B------:R-:W-:Y:S01]  /*abe0*/  IADD3 R9, P0, RZ, -R12, RZ ;  /* 0x8000000cff097210 */ /* 0x000fe20007f1e0ff */
[----:B------:R-:W-:Y:S01]  /*abf0*/  FMUL R11, R6, UR4 ;  /* 0x00000004060b7c20 */ /* 0x000fe20008400000 */
[----:B------:R-:W-:Y:S01]  /*ac00*/  ULDC UR4, c[0x0][0x154] ;  /* 0x0000550000047ab9 */ /* 0x000fe20000000800 */
[----:B------:R-:W1:Y:S02]  /*ac10*/  LDC.64 R24, c[0x0][0x640] ;  /* 0x00019000ff187b82 */ /* 0x000e640000000a00 */
[----:B------:R-:W-:-:S02]  /*ac20*/  IMAD.X R5, RZ, RZ, ~R5, P0 ;  /* 0x000000ffff057224 */ /* 0x000fc400000e0e05 */
[----:B------:R-:W2:Y:S01]  /*ac30*/  F2I.U32.TRUNC.NTZ R11, R11 ;  /* 0x0000000b000b7305 */ /* 0x000ea2000020f000 */
[----:B------:R-:W-:-:S03]  /*ac40*/  IMAD.WIDE.U32 R6, R9, R20, R16 ;  /* 0x0000001409067225 */ /* 0x000fc600078e0010 */
[----:B------:R-:W3:Y:S01]  /*ac50*/  LDC R13, c[0x0][0x144] ;  /* 0x00005100ff0d7b82 */ /* 0x000ee20000000800 */
[----:B------:R-:W-:-:S04]  /*ac60*/  IMAD R8, R5, R20, RZ ;  /* 0x0000001405087224 */ /* 0x000fc800078e02ff */
[----:B------:R-:W-:Y:S02]  /*ac70*/  IMAD R5, R9, R21, R8 ;  /* 0x0000001509057224 */ /* 0x000fe400078e0208 */
[----:B------:R-:W-:Y:S01]  /*ac80*/  IMAD.MOV.U32 R8, RZ, RZ, -0x1 ;  /* 0xffffffffff087424 */ /* 0x000fe200078e00ff */
[----:B------:R-:W4:Y:S01]  /*ac90*/  LDC R14, c[0x0][0x608] ;  /* 0x00018200ff0e7b82 */ /* 0x000f220000000800 */
[----:B------:R-:W-:Y:S01]  /*aca0*/  IMAD.IADD R5, R7, 0x1, R5 ;  /* 0x0000000107057824 */ /* 0x000fe200078e0205 */
[----:B------:R-:W-:-:S04]  /*acb0*/  I2FP.F32.U32 R7, R3 ;  /* 0x0000000300077245 */ /* 0x000fc80000201000 */
[-C--:B0-----:R-:W-:Y:S01]  /*acc0*/  SHF.R.U64 R10, R6, R22.reuse, R5 ;  /* 0x00000016060a7219 */ /* 0x081fe20000001205 */
[----:B--2---:R-:W-:Y:S01]  /*acd0*/  IMAD.MOV R6, RZ, RZ, -R11 ;  /* 0x000000ffff067224 */ /* 0x004fe200078e0a0b */
[----:B------:R-:W0:Y:S01]  /*ace0*/  LDC R9, c[0x0][0x658] ;  /* 0x00019600ff097b82 */ /* 0x000e220000000800 */
[----:B-1----:R-:W-:Y:S01]  /*acf0*/  ISETP.NE.U32.AND P0, PT, R24, RZ, PT ;  /* 0x000000ff1800720c */ /* 0x002fe20003f05070 */
[----:B------:R-:W-:Y:S01]  /*ad00*/  FMUL R7, R7, UR4 ;  /* 0x0000000407077c20 */ /* 0x000fe20008400000 */
[----:B------:R-:W-:Y:S02]  /*ad10*/  SHF.R.U32.HI R5, RZ, R22, R5 ;  /* 0x00000016ff057219 */ /* 0x000fe40000011605 */
[----:B------:R-:W-:-:S03]  /*ad20*/  ISETP.NE.AND.EX P0, PT, R25, RZ, PT, P0 ;  /* 0x000000ff1900720c */ /* 0x000fc60003f05300 */
[----:B------:R-:W1:Y:S01]  /*ad30*/  LDC R20, c[0x0][0x148] ;  /* 0x00005200ff147b82 */ /* 0x000e620000000800 */
[----:B---3--:R-:W-:Y:S02]  /*ad40*/  IMAD R23, R13, R6, R4 ;  /* 0x000000060d177224 */ /* 0x008fe400078e0204 */
[----:B------:R-:W-:-:S05]  /*ad50*/  IMAD.MOV.U32 R6, RZ, RZ, 0x1 ;  /* 0x00000001ff067424 */ /* 0x000fca00078e00ff */
[----:B------:R-:W2:Y:S01]  /*ad60*/  LDC R21, c[0x0][0x600] ;  /* 0x00018000ff157b82 */ /* 0x000ea20000000800 */
[-CC-:B----4-:R-:W-:Y:S02]  /*ad70*/  SHF.R.U64 R13, R10, R14.reuse, R5.reuse ;  /* 0x0000000e0a0d7219 */ /* 0x190fe40000001205 */
[----:B------:R-:W-:Y:S02]  /*ad80*/  SHF.R.U32.HI R4, RZ, R14, R5 ;  /* 0x0000000eff047219 */ /* 0x000fe40000011605 */
[----:B------:R3:W4:Y:S03]  /*ad90*/  F2I.U32.TRUNC.NTZ R14, R7 ;  /* 0x00000007000e7305 */ /* 0x000726000020f000 */
[----:B------:R-:W1:Y:S01]  /*ada0*/  LDC R26, c[0x0][0x648] ;  /* 0x00019200ff1a7b82 */ /* 0x000e620000000800 */
[-C--:B0-----:R-:W-:Y:S02]  /*adb0*/  SHF.L.U32 R8, R8, R9.reuse, RZ ;  /* 0x0000000908087219 */ /* 0x081fe400000006ff */
[----:B------:R-:W-:-:S02]  /*adc0*/  SHF.R.U64 R15, R13, R9, R4 ;  /* 0x000000090d0f7219 */ /* 0x000fc40000001204 */
[-C--:B------:R-:W-:Y:S02]  /*add0*/  SHF.R.U32.HI R5, RZ, R9.reuse, R4 ;  /* 0x00000009ff057219 */ /* 0x080fe40000011604 */
[----:B------:R-:W-:Y:S01]  /*ade0*/  SHF.L.U32 R22, R6, R9, RZ ;  /* 0x0000000906167219 */ /* 0x000fe200000006ff */
[----:B------:R-:W0:Y:S01]  /*adf0*/  LDC R27, c[0x0][0x638] ;  /* 0x00018e00ff1b7b82 */ /* 0x000e220000000800 */
[----:B------:R-:W-:Y:S02]  /*ae00*/  LOP3.LUT R28, RZ, R8, RZ, 0x33, !PT ;  /* 0x00000008ff1c7212 */ /* 0x000fe400078e33ff */
[----:B------:R-:W-:-:S05]  /*ae10*/  MOV R4, R15 ;  /* 0x0000000f00047202 */ /* 0x000fca0000000f00 */
        /* <DEDUP_REMOVED lines=12> */
.L_x_288:
[----:B------:R-:W-:Y:S01]  /*aee0*/  ISETP.NE.AND P0, PT, R2, 0x1, PT ;  /* 0x000000010200780c */ /* 0x000fe20003f05270 */
[----:B--2---:R-:W-:Y:S01]  /*aef0*/  VIADD R7, R21, 0xffffffff ;  /* 0xffffffff15077836 */ /* 0x004fe20000000000 */
[----:B-1----:R-:W-:Y:S01]  /*af00*/  SHF.R.U64 R5, R4, R26, R5 ;  /* 0x0000001a04057219 */ /* 0x002fe20000001205 */
[----:B------:R-:W-:Y:S01]  /*af10*/  IMAD.MOV R14, RZ, RZ, -R14 ;  /* 0x000000ffff0e7224 */ /* 0x000fe200078e0a0e */
[----:B------:R-:W-:Y:S02]  /*af20*/  LOP3.LUT R4, R13, R28, RZ, 0xc0, !PT ;  /* 0x0000001c0d047212 */ /* 0x000fe400078ec0ff */
[----:B------:R-:W-:Y:S01]  /*af30*/  LOP3.LUT R10, R10, R7, RZ, 0xc0, !PT ;  /* 0x000000070a0a7212 */ /* 0x000fe200078ec0ff */
[----:B------:R-:W-:Y:S01]  /*af40*/  IMAD.MOV R6, RZ, RZ, -R5 ;  /* 0x000000ffff067224 */ /* 0x000fe200078e0a05 */
[----:B------:R-:W-:Y:S01]  /*af50*/  MOV R8, R12 ;  /* 0x0000000c00087202 */ /* 0x000fe20000000f00 */
[----:B------:R-:W-:-:S04]  /*af60*/  IMAD R4, R22, R5, R4 ;  /* 0x0000000516047224 */ /* 0x000fc800078e0204 */
[----:B------:R-:W-:Y:S02]  /*af70*/  @P0 IMAD R23, R20, R14, R3 ;  /* 0x0000000e14170224 */ /* 0x000fe400078e0203 */
[----:B0-----:R-:W-:Y:S02]  /*af80*/  IMAD R3, R6, R27, R15 ;  /* 0x0000001b06037224 */ /* 0x001fe400078e020f */
[----:B------:R-:W-:Y:S02]  /*af90*/  IMAD R7, R4, R29, R23 ;  /* 0x0000001d04077224 */ /* 0x000fe400078e0217 */
[----:B------:R-:W-:Y:S02]  /*afa0*/  IMAD R4, R3, R21, R10 ;  /* 0x0000001503047224 */ /* 0x000fe400078e020a */
[----:B------:R-:W-:-:S03]  /*afb0*/  IMAD.MOV.U32 R6, RZ, RZ, 0x1 ;  /* 0x00000001ff067424 */ /* 0x000fc600078e00ff */
[----:B------:R-:W-:Y:S02]  /*afc0*/  SEL R9, R4, R7, !P0 ;  /* 0x0000000704097207 */ /* 0x000fe40004000000 */
[----:B------:R-:W-:-:S07]  /*afd0*/  SEL R7, R7, R4, !P0 ;  /* 0x0000000407077207 */ /* 0x000fce0004000000 */
.L_x_286:
[----:B------:R-:W-:-:S08]  /*afe0*/  NOP ;  /* 0x0000000000007918 */ /* 0x000fd00000000000 */
[----:B------:R-:W0:-:S00]  /*aff0*/  USETMAXREG.DEALLOC.CTAPOOL 0x28 ;  /* 0x00000028000079c8 */ /* 0x000e0000080e0500 */
[----:B0-----:R-:W-:-:S13]  /*b000*/  ISETP.NE.AND P0, PT, R0, RZ, PT ;  /* 0x000000ff0000720c */ /* 0x001fda0003f05270 */
[----:B------:R-:W-:Y:S05]  /*b010*/  @P0 EXIT ;  /* 0x000000000000094d */ /* 0x000fea0003800000 */
[----:B------:R-:W-:Y:S01]  /*b020*/  LOP3.LUT P0, RZ, R6, 0xff, RZ, 0xc0, !PT ;  /* 0x000000ff06ff7812 */ /* 0x000fe2000780c0ff */
[----:B------:R-:W-:Y:S02]  /*b030*/  IMAD.MOV.U32 R0, RZ, RZ, 0x1 ;  /* 0x00000001ff007424 */ /* 0x000fe400078e00ff */
[----:B------:R-:W-:-:S10]  /*b040*/  IMAD.MOV.U32 R12, RZ, RZ, RZ ;  /* 0x000000ffff0c7224 */ /* 0x000fd400078e00ff */
[----:B------:R-:W-:Y:S05]  /*b050*/  @!P0 BRA `(.L_x_289) ;  /* 0x0000000c00308947 */ /* 0x000fea0003800000 */
[----:B------:R-:W0:Y:S01]  /*b060*/  LDC R0, c[0x0][0x28c] ;  /* 0x0000a300ff007b82 */ /* 0x000e220000000800 */
[----:B------:R-:W-:Y:S01]  /*b070*/  ULDC UR5, c[0x0][0x600] ;  /* 0x0001800000057ab9 */ /* 0x000fe20000000800 */
[----:B------:R-:W-:Y:S01]  /*b080*/  ULDC UR4, c[0x0][0xc] ;  /* 0x0000030000047ab9 */ /* 0x000fe20000000800 */
[----:B------:R-:W-:Y:S01]  /*b090*/  UIADD3 UR16, UR5, -0x1, URZ ;  /* 0xffffffff05107890 */ /* 0x000fe2000fffe03f */
[C---:B------:R-:W-:Y:S01]  /*b0a0*/  LOP3.LUT P2, RZ, R18.reuse, 0x7f, RZ, 0xc0, !PT ;  /* 0x0000007f12ff7812 */ /* 0x040fe2000784c0ff */
[----:B------:R-:W-:Y:S01]  /*b0b0*/  ULDC UR6, c[0x0][0x658] ;  /* 0x0001960000067ab9 */ /* 0x000fe20000000800 */
[----:B------:R-:W-:Y:S01]  /*b0c0*/  ULDC UR5, c[0x0][0x10] ;  /* 0x0000040000057ab9 */ /* 0x000fe20000000800 */
[----:B------:R-:W-:Y:S01]  /*b0d0*/  UMOV UR7, 0xffffffff ;  /* 0xffffffff00077882 */ /* 0x000fe20000000000 */
[----:B------:R-:W-:Y:S01]  /*b0e0*/  UMOV UR8, 0x1 ;  /* 0x0000000100087882 */ /* 0x000fe20000000000 */
[----:B------:R-:W-:Y:S01]  /*b0f0*/  UIMAD.WIDE.U32 UR4, UR4, UR5, URZ ;  /* 0x00000005040472a5 */ /* 0x000fe2000f8e003f */
[----:B------:R-:W-:Y:S01]  /*b100*/  LOP3.LUT P0, RZ, R18, 0x1f, RZ, 0xc0, !PT ;  /* 0x0000001f12ff7812 */ /* 0x000fe2000780c0ff */
[----:B------:R-:W-:Y:S01]  /*b110*/  USHF.L.U32 UR7, UR7, UR6, URZ ;  /* 0x0000000607077299 */ /* 0x000fe2000800063f */
[----:B------:R-:W-:Y:S01]  /*b120*/  BSSY B0, `(.L_x_289) ;  /* 0x00000bf000007945 */ /* 0x000fe20003800000 */
[----:B------:R-:W-:Y:S01]  /*b130*/  USHF.L.U32 UR18, UR8, UR6, URZ ;  /* 0x0000000608127299 */ /* 0x000fe2000800063f */
[----:B------:R-:W-:Y:S01]  /*b140*/  IMAD.MOV.U32 R13, RZ, RZ, 0x1 ;  /* 0x00000001ff0d7424 */ /* 0x000fe200078e00ff */
[----:B------:R-:W-:Y:S01]  /*b150*/  LOP3.LUT R11, R19, 0x2, RZ, 0xfc, !PT ;  /* 0x00000002130b7812 */ /* 0x000fe200078efcff */
[----:B------:R-:W-:Y:S01]  /*b160*/  ULDC UR6, c[0x0][0x14] ;  /* 0x0000050000067ab9 */ /* 0x000fe20000000800 */
[----:B------:R-:W-:Y:S01]  /*b170*/  PLOP3.LUT P0, PT, P0, P2, PT, 0x8a, 0x0 ;  /* 0x000000000000781c */ /* 0x000fe20000705172 */
[----:B------:R-:W-:Y:S01]  /*b180*/  UIMAD.WIDE.U32 UR20, UR4, UR6, URZ ;  /* 0x00000006041472a5 */ /* 0x000fe2000f8e003f */
[----:B------:R-:W-:Y:S01]  /*b190*/  IMAD.MOV.U32 R12, RZ, RZ, RZ ;  /* 0x000000ffff0c7224 */ /* 0x000fe200078e00ff */
[----:B------:R-:W-:-:S02]  /*b1a0*/  UIMAD UR13, UR5, UR6, URZ ;  /* 0x00000006050d72a4 */ /* 0x000fc4000f8e023f */
[----:B------:R-:W-:Y:S01]  /*b1b0*/  ULOP3.LUT UR17, URZ, UR7, URZ, 0x33, !UPT ;  /* 0x000000073f117292 */ /* 0x000fe2000f8e333f */
[----:B0-----:R-:W-:Y:S01]  /*b1c0*/  VIADD R0, R0, 0x1f ;  /* 0x0000001f00007836 */ /* 0x001fe20000000000 */
[----:B------:R-:W-:Y:S01]  /*b1d0*/  UIADD3 UR13, UR21, UR13, URZ ;  /* 0x0000000d150d7290 */ /* 0x000fe2000fffe03f */
[----:B------:R-:W-:-:S03]  /*b1e0*/  ULDC.64 UR22, c[0x0][0x198] ;  /* 0x0000660000167ab9 */ /* 0x000fc60000000a00 */
[----:B------:R-:W-:-:S04]  /*b1f0*/  SHF.R.S32.HI R3, RZ, 0x1f, R0 ;  /* 0x0000001fff037819 */ /* 0x000fc80000011400 */
[----:B------:R-:W-:Y:S01]  /*b200*/  LEA.HI R3, R3, R0, RZ, 0x5 ;  /* 0x0000000003037211 */ /* 0x000fe200078f28ff */
[----:B------:R-:W-:-:S03]  /*b210*/  IMAD.MOV.U32 R0, RZ, RZ, 0x1 ;  /* 0x00000001ff007424 */ /* 0x000fc600078e00ff */
[----:B------:R-:W-:-:S05]  /*b220*/  SHF.R.S32.HI R3, RZ, 0x5, R3 ;  /* 0x00000005ff037819 */ /* 0x000fca0000011403 */
[----:B------:R-:W-:-:S07]  /*b230*/  VIADD R10, R3, 0x1 ;  /* 0x00000001030a7836 */ /* 0x000fce0000000000 */
.L_x_301:
[----:B------:R-:W-:-:S03]  /*b240*/  UMOV UR4, 0xffffffff ;  /* 0xffffffff00047882 */ /* 0x000fc60000000000 */
[----:B------:R-:W-:Y:S05]  /*b250*/  BRA.DIV UR4, `(.L_x_290) ;  /* 0x0000001204987947 */ /* 0x000fea000b800000 */
[----:B------:R-:W-:-:S13]  /*b260*/  ELECT P6, URZ, PT ;  /* 0x00000000003f782f */ /* 0x000fda00038c0000 */
.L_x_319:
[----:B------:R-:W0:Y:S01]  /*b270*/  LDC R4, c[0x0][0x28c] ;  /* 0x0000a300ff047b82 */ /* 0x000e220000000800 */
[----:B------:R-:W-:Y:S01]  /*b280*/  BSSY B1, `(.L_x_291) ;  /* 0x0000037000017945 */ /* 0x000fe20003800000 */
[----:B0-----:R-:W-:-:S13]  /*b290*/  ISETP.LT.OR P6, PT, R4, 0x1, !P6 ;  /* 0x000000010400780c */ /* 0x001fda00077c1670 */
[----:B------:R-:W-:Y:S05]  /*b2a0*/  @P6 BRA `(.L_x_292) ;  /* 0x0000000000d06947 */ /* 0x000fea0003800000 */
[----:B------:R-:W-:Y:S01]  /*b2b0*/  SHF.L.U32 R15, R9, 0x7, RZ ;  /* 0x00000007090f7819 */ /* 0x000fe200000006ff */
[----:B------:R-:W-:Y:S02]  /*b2c0*/  IMAD R18, R7, 0xc0, RZ ;  /* 0x000000c007127824 */ /* 0x000fe400078e02ff */
[----:B------:R-:W-:Y:S02]  /*b2d0*/  IMAD.MOV.U32 R20, RZ, RZ, RZ ;  /* 0x000000ffff147224 */ /* 0x000fe400078e00ff */
[----:B------:R-:W-:Y:S02]  /*b2e0*/  IMAD.MOV.U32 R4, RZ, RZ, R10 ;  /* 0x000000ffff047224 */ /* 0x000fe400078e000a */
[----:B------:R-:W-:Y:S02]  /*b2f0*/  IMAD.MOV.U32 R5, RZ, RZ, R0 ;  /* 0x000000ffff057224 */ /* 0x000fe400078e0000 */
[----:B------:R-:W-:-:S07]  /*b300*/  IMAD.MOV.U32 R6, RZ, RZ, R12 ;  /* 0x000000ffff067224 */ /* 0x000fce00078e000c */
.L_x_296:
[----:B------:R-:W0:Y:S01]  /*b310*/  S2R R14, SR_CgaCtaId ;  /* 0x00000000000e7919 */ /* 0x000e220000008800 */
[----:B------:R-:W-:Y:S01]  /*b320*/  MOV R7, 0x400 ;  /* 0x0000040000077802 */ /* 0x000fe20000000f00 */
[----:B------:R-:W1:Y:S03]  /*b330*/  @!P2 LDC R9, c[0x0][0x500] ;  /* 0x00014000ff09ab82 */ /* 0x000e660000000800 */
[----:B0-----:R-:W-:Y:S02]  /*b340*/  LEA R21, R14, R7, 0x18 ;  /* 0x000000070e157211 */ /* 0x001fe400078ec0ff */
[----:B------:R-:W-:-:S03]  /*b350*/  SHF.L.U32 R7, R5, 0x1f, RZ ;  /* 0x0000001f05077819 */ /* 0x000fc600000006ff */
[----:B------:R-:W-:-:S04]  /*b360*/  IMAD R14, R6, 0x8, R21 ;  /* 0x00000008060e7824 */ /* 0x000fc800078e0215 */
[----:B------:R-:W0:Y:S02]  /*b370*/  SYNCS.PHASECHK.TRANS64.TRYWAIT P1, [R14+URZ+0x58], R7 ;  /* 0x000058070e0075a7 */ /* 0x000e24000802017f */
[----:B01----:R-:W-:Y:S05]  /*b380*/  @!P1 BRA `(.L_x_293) ;  /* 0x00000010006c9947 */ /* 0x003fea0003800000 */
.L_x_320:
[----:B0-----:R-:W-:Y:S01]  /*b390*/  PRMT R7, R11, 0x9910, RZ ;  /* 0x000099100b077816 */ /* 0x001fe200000000ff */
[----:B------:R0:W-:Y:S03]  /*b3a0*/  @!P2 SYNCS.ARRIVE.TRANS64 RZ, [R14+URZ], R9 ;  /* 0x000000090effa9a7 */ /* 0x0001e6000800003f */
[----:B------:R-:W-:-:S13]  /*b3b0*/  ISETP.NE.AND P1, PT, R7, 0x2, PT ;  /* 0x000000020700780c */ /* 0x000fda0003f25270 */
[----:B0-----:R-:W-:Y:S05]  /*b3c0*/  @P1 BRA `(.L_x_294) ;  /* 0x0000000000041947 */ /* 0x001fea0003800000 */
[----:B------:R-:W-:Y:S01]  /*b3d0*/  BPT.TRAP 0x1 ;  /* 0x000000040000795c */ /* 0x000fe20000300000 */
.L_x_294:
[----:B------:R-:W-:Y:S05]  /*b3e0*/  @P0 BRA `(.L_x_295) ;  /* 0x0000000000040947 */ /* 0x000fea0003800000 */
[----:B------:R-:W-:Y:S01]  /*b3f0*/  BPT.TRAP 0x1 ;  /* 0x000000040000795c */ /* 0x000fe20000300000 */
.L_x_295:
[--C-:B------:R-:W-:Y:S01]  /*b400*/  IMAD R7, R6, 0x3000, R21.reuse ;  /* 0x0000300006077824 */ /* 0x100fe200078e0215 */
[----:B------:R-:W-:Y:S01]  /*b410*/  R2UR UR9, R14 ;  /* 0x000000000e0972ca */ /* 0x000fe200000e0000 */
[----:B------:R-:W-:Y:S01]  /*b420*/  IMAD R21, R6, 0x2000, R21 ;  /* 0x0000200006157824 */ /* 0x000fe200078e0215 */
[----:B------:R-:W-:Y:S01]  /*b430*/  UIADD3 UR4, UP0, UR22, 0xf0, URZ ;  /* 0x000000f016047890 */ /* 0x000fe2000ff1e03f */
[----:B------:R-:W-:Y:S01]  /*b440*/  R2UR UR11, R18 ;  /* 0x00000000120b72ca */ /* 0x000fe200000e0000 */
[----:B------:R-:W-:Y:S01]  /*b450*/  UIADD3 UR24, UP1, UR22, 0x1f0, URZ ;  /* 0x000001f016187890 */ /* 0x000fe2000ff3e03f */
[----:B------:R-:W-:Y:S01]  /*b460*/  R2UR UR5, R7 ;  /* 0x00000000070572ca */ /* 0x000fe200000e0000 */
[----:B------:R-:W-:Y:S01]  /*b470*/  VIADD R6, R6, 0x1 ;  /* 0x0000000106067836 */ /* 0x000fe20000000000 */
[----:B------:R-:W-:Y:S01]  /*b480*/  R2UR UR8, R21 ;  /* 0x00000000150872ca */ /* 0x000fe200000e0000 */
[----:B------:R-:W-:Y:S01]  /*b490*/  UIADD3.X UR25, URZ, UR23, URZ, UP1, !UPT ;  /* 0x000000173f197290 */ /* 0x000fe20008ffe43f */
[----:B------:R-:W-:Y:S01]  /*b4a0*/  R2UR UR10, R20 ;  /* 0x00000000140a72ca */ /* 0x000fe200000e0000 */
[----:B------:R-:W-:Y:S01]  /*b4b0*/  UMOV UR6, 0x0 ;  /* 0x0000000000067882 */ /* 0x000fe20000000000 */
[----:B------:R-:W-:Y:S01]  /*b4c0*/  R2UR UR12, R8 ;  /* 0x00000000080c72ca */ /* 0x000fe200000e0000 */
[----:B------:R-:W-:Y:S01]  /*b4d0*/  UMOV UR7, 0x10000000 ;  /* 0x1000000000077882 */ /* 0x000fe20000000000 */
[----:B------:R-:W-:Y:S01]  /*b4e0*/  IADD3 R4, R4, -0x1, RZ ;  /* 0xffffffff04047810 */ /* 0x000fe20007ffe0ff */
[----:B------:R-:W-:Y:S01]  /*b4f0*/  VIADD R20, R20, 0x20 ;  /* 0x0000002014147836 */ /* 0x000fe20000000000 */
[----:B------:R-:W-:-:S02]  /*b500*/  R2UR UR19, R15 ;  /* 0x000000000f1372ca */ /* 0x000fc400000e0000 */
[----:B------:R-:W-:Y:S01]  /*b510*/  ISETP.GT.AND P3, PT, R4, 0x1, PT ;  /* 0x000000010400780c */ /* 0x000fe20003f64270 */
[----:B------:R-:W-:Y:S01]  /*b520*/  UIADD3 UR14, UR5, 0x180, URZ ;  /* 0x00000180050e7890 */ /* 0x000fe2000fffe03f */
[C---:B------:R-:W-:Y:S01]  /*b530*/  ISETP.NE.AND P1, PT, R6.reuse, 0xb, PT ;  /* 0x0000000b0600780c */ /* 0x040fe20003f25270 */
[----:B------:R-:W-:Y:S02]  /*b540*/  UIADD3.X UR5, URZ, UR23, URZ, UP0, !UPT ;  /* 0x000000173f057290 */ /* 0x000fe400087fe43f */
[----:B------:R-:W-:Y:S01]  /*b550*/  UIADD3 UR15, UR8, 0x21180, URZ ;  /* 0x00021180080f7890 */ /* 0x000fe2000fffe03f */
[----:B------:R-:W-:Y:S02]  /*b560*/  SEL R14, RZ, 0x1, P1 ;  /* 0x00000001ff0e7807 */ /* 0x000fe40000800000 */
[----:B------:R-:W-:Y:S01]  /*b570*/  UMOV UR8, UR14 ;  /* 0x0000000e00087c82 */ /* 0x000fe20008000000 */
[----:B------:R-:W-:Y:S02]  /*b580*/  SEL R6, R6, RZ, P1 ;  /* 0x000000ff06067207 */ /* 0x000fe40000800000 */
[----:B------:R-:W-:Y:S01]  /*b590*/  LOP3.LUT R5, R5, R14, RZ, 0x3c, !PT ;  /* 0x0000000e05057212 */ /* 0x000fe200078e3cff */
[----:B------:R0:W-:Y:S02]  /*b5a0*/  UTMALDG.3D [UR8], [UR4], desc[UR6] ;  /* 0x00000608040075b4 */ /* 0x0001e40008011000 */
[----:B0-----:R-:W-:Y:S01]  /*b5b0*/  UMOV UR8, UR15 ;  /* 0x0000000f00087c82 */ /* 0x001fe20008000000 */
[----:B------:R-:W-:-:S02]  /*b5c0*/  UMOV UR11, UR19 ;  /* 0x00000013000b7c82 */ /* 0x000fc40008000000 */
[----:B------:R0:W-:Y:S02]  /*b5d0*/  UTMALDG.3D [UR8], [UR24], desc[UR6] ;  /* 0x00000608180075b4 */ /* 0x0001e40008011000 */
[----:B0-----:R-:W-:Y:S05]  /*b5e0*/  @P3 BRA `(.L_x_296) ;  /* 0xfffffffc00483947 */ /* 0x001fea000383ffff */
.L_x_292:
[----:B------:R-:W-:Y:S05]  /*b5f0*/  BSYNC B1 ;  /* 0x0000000000017941 */ /* 0x000fea0003800000 */
.L_x_291:
[----:B------:R-:W-:Y:S01]  /*b600*/  LOP3.LUT P3, RZ, R13, 0xff, RZ, 0xc0, !PT ;  /* 0x000000ff0dff7812 */ /* 0x000fe2000786c0ff */
[----:B------:R-:W-:Y:S01]  /*b610*/  IMAD.IADD R12, R3, 0x1, R12 ;  /* 0x00000001030c7824 */ /* 0x000fe200078e020c */
[----:B------:R-:W-:Y:S01]  /*b620*/  IADD3 R16, P4, R16, UR20, RZ ;  /* 0x0000001410107c10 */ /* 0x000fe2000ff9e0ff */
[----:B------:R-:W-:Y:S01]  /*b630*/  ULDC.64 UR4, c[0x0][0x650] ;  /* 0x0001940000047ab9 */ /* 0x000fe20000000a00 */
[----:B------:R-:W-:Y:S01]  /*b640*/  BSSY B1, `(.L_x_297) ;  /* 0x000006a000017945 */ /* 0x000fe20003800000 */
[----:B------:R-:W-:Y:S01]  /*b650*/  IMAD.MOV.U32 R9, RZ, RZ, -0x1 ;  /* 0xffffffffff097424 */ /* 0x000fe200078e00ff */
[----:B------:R-:W-:Y:S01]  /*b660*/  ISETP.GT.U32.AND P1, PT, R12, 0xa, PT ;  /* 0x0000000a0c00780c */ /* 0x000fe20003f24070 */
[----:B------:R-:W-:Y:S01]  /*b670*/  IMAD.MOV.U32 R8, RZ, RZ, -0x1 ;  /* 0xffffffffff087424 */ /* 0x000fe200078e00ff */
[----:B------:R-:W-:Y:S02]  /*b680*/  IADD3.X R17, R17, UR13, RZ, P4, !PT ;  /* 0x0000000d11117c10 */ /* 0x000fe4000a7fe4ff */
[----:B------:R-:W-:-:S02]  /*b690*/  ISETP.LT.U32.AND P1, PT, R3, 0xb, P1 ;  /* 0x0000000b0300780c */ /* 0x000fc40000f21070 */
[----:B------:R-:W-:Y:S01]  /*b6a0*/  PRMT R13, RZ, 0x7610, R13 ;  /* 0x00007610ff0d7816 */ /* 0x000fe2000000000d */
[----:B------:R-:W0:Y:S01]  /*b6b0*/  @P3 S2R R5, SR_CgaCtaId ;  /* 0x0000000000053919 */ /* 0x000e220000008800 */
[----:B------:R-:W-:-:S04]  /*b6c0*/  @P3 MOV R4, 0x400 ;  /* 0x0000040000043802 */ /* 0x000fc80000000f00 */
[----:B0-----:R-:W-:Y:S01]  /*b6d0*/  @P3 LEA R6, R5, R4, 0x18 ;  /* 0x0000000405063211 */ /* 0x001fe200078ec0ff */
[----:B------:R-:W-:-:S03]  /*b6e0*/  IMAD.WIDE.U32 R4, R12, -0x45d1745d, RZ ;  /* 0xba2e8ba30c047825 */ /* 0x000fc600078e00ff */
[----:B------:R0:W-:Y:S01]  /*b6f0*/  @P3 SYNCS.ARRIVE.TRANS64.A1T0 RZ, [R6+URZ+0xc8], RZ ;  /* 0x0000c8ff06ff39a7 */ /* 0x0001e2000810003f */
[----:B------:R-:W-:Y:S02]  /*b700*/  ISETP.GE.U32.AND P3, PT, R3, 0xb, PT ;  /* 0x0000000b0300780c */ /* 0x000fe40003f66070 */
[----:B------:R-:W-:Y:S02]  /*b710*/  SHF.R.U32.HI R7, RZ, 0x3, R5 ;  /* 0x00000003ff077819 */ /* 0x000fe40000011605 */
[----:B------:R-:W-:Y:S02]  /*b720*/  SEL R5, RZ, 0x1, !P1 ;  /* 0x00000001ff057807 */ /* 0x000fe40004800000 */
[----:B------:R-:W-:Y:S01]  /*b730*/  ISETP.GE.U32.AND P1, PT, R16, UR4, PT ;  /* 0x0000000410007c0c */ /* 0x000fe2000bf26070 */
[----:B------:R-:W-:Y:S01]  /*b740*/  IMAD R12, R7, -0xb, R12 ;  /* 0xfffffff5070c7824 */ /* 0x000fe200078e020c */
[----:B------:R-:W-:Y:S02]  /*b750*/  LOP3.LUT R0, R0, R5, RZ, 0x3c, !PT ;  /* 0x0000000500007212 */ /* 0x000fe400078e3cff */
[----:B------:R-:W-:-:S02]  /*b760*/  ISETP.GE.U32.AND.EX P1, PT, R17, UR5, PT, P1 ;  /* 0x0000000511007c0c */ /* 0x000fc4000bf26110 */
[----:B------:R-:W-:Y:S02]  /*b770*/  PRMT R4, RZ, 0x7610, R4 ;  /* 0x00007610ff047816 */ /* 0x000fe40000000004 */
[----:B------:R-:W-:Y:S01]  /*b780*/  @P3 LOP3.LUT R0, R0, 0x1, R7, 0x78, !PT ;  /* 0x0000000100003812 */ /* 0x000fe200078e7807 */
[----:B------:R-:W-:-:S08]  /*b790*/  IMAD.MOV.U32 R7, RZ, RZ, -0x1 ;  /* 0xffffffffff077424 */ /* 0x000fd000078e00ff */
[----:B0-----:R-:W-:Y:S05]  /*b7a0*/  @P1 BRA `(.L_x_298) ;  /* 0x00000004004c1947 */ /* 0x001fea0003800000 */
[----:B------:R-:W-:Y:S01]  /*b7b0*/  ULDC.64 UR4, c[0x0][0x628] ;  /* 0x00018a0000047ab9 */ /* 0x000fe20000000a00 */
[----:B------:R-:W0:Y:S01]  /*b7c0*/  S2R R15, SR_CTAID.X ;  /* 0x00000000000f7919 */ /* 0x000e220000002500 */
[----:B------:R-:W-:Y:S01]  /*b7d0*/  ISETP.NE.U32.AND P1, PT, RZ, UR4, PT ;  /* 0x00000004ff007c0c */ /* 0x000fe2000bf25070 */
[----:B------:R-:W-:Y:S01]  /*b7e0*/  ULDC UR7, c[0x0][0x630] ;  /* 0x00018c0000077ab9 */ /* 0x000fe20000000800 */
[----:B------:R-:W-:Y:S01]  /*b7f0*/  IMAD.MOV.U32 R4, RZ, RZ, R16 ;  /* 0x000000ffff047224 */ /* 0x000fe200078e0010 */
[----:B------:R-:W1:Y:S01]  /*b800*/  S2R R14, SR_CTAID.Y ;  /* 0x00000000000e7919 */ /* 0x000e620000002600 */
[----:B------:R-:W-:Y:S01]  /*b810*/  ISETP.NE.AND.EX P1, PT, RZ, UR5, PT, P1 ;  /* 0x00000005ff007c0c */ /* 0x000fe2000bf25310 */
[----:B------:R-:W-:-:S12]  /*b820*/  IMAD.MOV.U32 R5, RZ, RZ, R17 ;  /* 0x000000ffff057224 */ /* 0x000fd800078e0011 */
[----:B------:R-:W-:Y:S05]  /*b830*/  @!P1 BRA `(.L_x_299) ;  /* 0x0000000000289947 */ /* 0x000fea0003800000 */
[----:B------:R-:W-:Y:S02]  /*b840*/  ULDC UR6, c[0x0][0x634] ;  /* 0x00018d0000067ab9 */ /* 0x000fe40000000800 */
[----:B------:R-:W-:-:S04]  /*b850*/  IADD3 R9, P1, R16, UR6, RZ ;  /* 0x0000000610097c10 */ /* 0x000fc8000ff3e0ff */
[----:B------:R-:W-:-:S05]  /*b860*/  IADD3.X R21, RZ, R17, RZ, P1, !PT ;  /* 0x00000011ff157210 */ /* 0x000fca0000ffe4ff */
[----:B------:R-:W-:-:S04]  /*b870*/  IMAD.WIDE.U32 R6, R21, UR4, RZ ;  /* 0x0000000415067c25 */ /* 0x000fc8000f8e00ff */
[----:B------:R-:W-:-:S04]  /*b880*/  IMAD.WIDE.U32 R6, P1, R9, UR5, R6 ;  /* 0x0000000509067c25 */ /* 0x000fc8000f820006 */
[----:B------:R-:W-:-:S04]  /*b890*/  IMAD.WIDE.U32 R8, R9, UR4, RZ ;  /* 0x0000000409087c25 */ /* 0x000fc8000f8e00ff */
[----:B------:R-:W-:Y:S01]  /*b8a0*/  IMAD.X R5, RZ, RZ, RZ, P1 ;  /* 0x000000ffff057224 */ /* 0x000fe200008e06ff */
[----:B------:R-:W-:Y:S01]  /*b8b0*/  IADD3 RZ, P1, R9, R6, RZ ;  /* 0x0000000609ff7210 */ /* 0x000fe20007f3e0ff */
[----:B------:R-:W-:-:S04]  /*b8c0*/  IMAD.MOV.U32 R4, RZ, RZ, R7 ;  /* 0x000000ffff047224 */ /* 0x000fc800078e0007 */
[----:B------:R-:W-:-:S08]  /*b8d0*/  IMAD.WIDE.U32.X R4, R21, UR5, R4, P1 ;  /* 0x0000000515047c25 */ /* 0x000fd000088e0404 */
.L_x_299:
[--C-:B------:R-:W-:Y:S01]  /*b8e0*/  SHF.R.U64 R8, R4, UR7, R5.reuse ;  /* 0x0000000704087c19 */ /* 0x100fe20008001205 */
[----:B------:R-:W-:Y:S01]  /*b8f0*/  ULDC.64 UR4, c[0x0][0x620] ;  /* 0x0001880000047ab9 */ /* 0x000fe20000000a00 */
[----:B------:R-:W-:Y:S01]  /*b900*/  SHF.R.U32.HI R4, RZ, UR7, R5 ;  /* 0x00000007ff047c19 */ /* 0x000fe20008011605 */
[----:B------:R-:W2:Y:S01]  /*b910*/  LDC R24, c[0x0][0x144] ;  /* 0x00005100ff187b82 */ /* 0x000ea20000000800 */
[----:B------:R-:W-:Y:S01]  /*b920*/  IADD3 R7, P1, RZ, -R8, RZ ;  /* 0x80000008ff077210 */ /* 0x000fe20007f3e0ff */
[----:B------:R-:W-:Y:S01]  /*b930*/  ULDC.64 UR8, c[0x0][0x640] ;  /* 0x0001900000087ab9 */ /* 0x000fe20000000a00 */
[----:B0-----:R-:W-:Y:S01]  /*b940*/  I2FP.F32.U32 R9, R15 ;  /* 0x0000000f00097245 */ /* 0x001fe20000201000 */
[----:B------:R-:W-:Y:S02]  /*b950*/  ULDC UR6, c[0x0][0x608] ;  /* 0x0001820000067ab9 */ /* 0x000fe40000000800 */
[----:B------:R-:W-:Y:S01]  /*b960*/  IMAD.X R4, RZ, RZ, ~R4, P1 ;  /* 0x000000ffff047224 */ /* 0x000fe200008e0e04 */
[----:B------:R-:W-:Y:S01]  /*b970*/  ISETP.NE.U32.AND P1, PT, RZ, UR8, PT ;  /* 0x00000008ff007c0c */ /* 0x000fe2000bf25070 */
[----:B------:R-:W0:Y:S02]  /*b980*/  LDC R21, c[0x0][0x148] ;  /* 0x00005200ff157b82 */ /* 0x000e240000000800 */
[----:B------:R-:W-:Y:S01]  /*b990*/  IMAD R6, R4, UR4, RZ ;  /* 0x0000000404067c24 */ /* 0x000fe2000f8e02ff */
[----:B------:R-:W-:Y:S01]  /*b9a0*/  ISETP.NE.AND.EX P1, PT, RZ, UR9, PT, P1 ;  /* 0x00000009ff007c0c */ /* 0x000fe2000bf25310 */
[----:B------:R-:W-:Y:S01]  /*b9b0*/  IMAD.WIDE.U32 R4, R7, UR4, R16 ;  /* 0x0000000407047c25 */ /* 0x000fe2000f8e0010 */
[----:B------:R-:W-:-:S03]  /*b9c0*/  ULDC UR4, c[0x0][0x150] ;  /* 0x0000540000047ab9 */ /* 0x000fc60000000800 */
[----:B------:R-:W-:Y:S02]  /*b9d0*/  IMAD R7, R7, UR5, R6 ;  /* 0x0000000507077c24 */ /* 0x000fe4000f8e0206 */
[----:B------:R-:W-:Y:S01]  /*b9e0*/  FMUL R6, R9, UR4 ;  /* 0x0000000409067c20 */ /* 0x000fe20008400000 */
[----:B------:R-:W-:Y:S01]  /*b9f0*/  ULDC UR4, c[0x0][0x618] ;  /* 0x0001860000047ab9 */ /* 0x000fe20000000800 */
[----:B------:R-:W-:Y:S01]  /*ba00*/  ULDC UR5, c[0x0][0x154] ;  /* 0x0000550000057ab9 */ /* 0x000fe20000000800 */
[----:B------:R-:W-:-:S03]  /*ba10*/  IMAD.IADD R5, R5, 0x1, R7 ;  /* 0x0000000105057824 */ /* 0x000fc600078e0207 */
[----:B------:R-:W3:Y:S02]  /*ba20*/  F2I.U32.TRUNC.NTZ R6, R6 ;  /* 0x0000000600067305 */ /* 0x000ee4000020f000 */
[----:B------:R-:W-:Y:S02]  /*ba30*/  SHF.R.U64 R9, R4, UR4, R5 ;  /* 0x0000000404097c19 */ /* 0x000fe40008001205 */
[----:B-1----:R-:W-:-:S05]  /*ba40*/  I2FP.F32.U32 R4, R14 ;  /* 0x0000000e00047245 */ /* 0x002fca0000201000 */
[----:B------:R-:W-:Y:S01]  /*ba50*/  FMUL R22, R4, UR5 ;  /* 0x0000000504167c20 */ /* 0x000fe20008400000 */
[----:B------:R-:W-:Y:S01]  /*ba60*/  SHF.R.U32.HI R4, RZ, UR4, R5 ;  /* 0x00000004ff047c19 */ /* 0x000fe20008011605 */
[----:B------:R-:W-:-:S03]  /*ba70*/  ULDC UR4, c[0x0][0x658] ;  /* 0x0001960000047ab9 */ /* 0x000fc60000000800 */
[--C-:B------:R-:W-:Y:S01]  /*ba80*/  SHF.R.U64 R20, R9, UR6, R4.reuse ;  /* 0x0000000609147c19 */ /* 0x100fe20008001204 */
[----:B------:R-:W1:Y:S01]  /*ba90*/  F2I.U32.TRUNC.NTZ R22, R22 ;  /* 0x0000001600167305 */ /* 0x000e62000020f000 */
[----:B------:R-:W-:Y:S01]  /*baa0*/  SHF.R.U32.HI R5, RZ, UR6, R4 ;  /* 0x00000006ff057c19 */ /* 0x000fe20008011604 */
[----:B---3--:R-:W-:-:S03]  /*bab0*/  IMAD.MOV R6, RZ, RZ, -R6 ;  /* 0x000000ffff067224 */ /* 0x008fc600078e0a06 */
[----:B------:R-:W-:Y:S01]  /*bac0*/  SHF.R.U64 R18, R20, UR4, R5 ;  /* 0x0000000414127c19 */ /* 0x000fe20008001205 */
[----:B--2---:R-:W-:Y:S01]  /*bad0*/  IMAD R15, R24, R6, R15 ;  /* 0x00000006180f7224 */ /* 0x004fe200078e020f */
[----:B------:R-:W-:-:S03]  /*bae0*/  SHF.R.U32.HI R23, RZ, UR4, R5 ;  /* 0x00000004ff177c19 */ /* 0x000fc60008011605 */
[----:B------:R-:W-:Y:S02]  /*baf0*/  IMAD.MOV.U32 R4, RZ, RZ, R18 ;  /* 0x000000ffff047224 */ /* 0x000fe400078e0012 */
[----:B------:R-:W-:Y:S01]  /*bb00*/  IMAD.MOV.U32 R5, RZ, RZ, R23 ;  /* 0x000000ffff057224 */ /* 0x000fe200078e0017 */
[----:B-1----:R-:W-:Y:S06]  /*bb10*/  @!P1 BRA `(.L_x_300) ;  /* 0x0000000000289947 */ /* 0x002fec0003800000 */
[----:B------:R-:W-:Y:S02]  /*bb20*/  ULDC UR4, c[0x0][0x64c] ;  /* 0x0001930000047ab9 */ /* 0x000fe40000000800 */
[----:B------:R-:W-:-:S04]  /*bb30*/  IADD3 R5, P1, R18, UR4, RZ ;  /* 0x0000000412057c10 */ /* 0x000fc8000ff3e0ff */
[----:B------:R-:W-:-:S05]  /*bb40*/  IADD3.X R23, RZ, R23, RZ, P1, !PT ;  /* 0x00000017ff177210 */ /* 0x000fca0000ffe4ff */
[----:B------:R-:W-:-:S04]  /*bb50*/  IMAD.WIDE.U32 R6, R23, UR8, RZ ;  /* 0x0000000817067c25 */ /* 0x000fc8000f8e00ff */
[----:B------:R-:W-:-:S04]  /*bb60*/  IMAD.WIDE.U32 R6, P1, R5, UR9, R6 ;  /* 0x0000000905067c25 */ /* 0x000fc8000f820006 */
[----:B------:R-:W-:-:S04]  /*bb70*/  IMAD.WIDE.U32 R4, R5, UR8, RZ ;  /* 0x0000000805047c25 */ /* 0x000fc8000f8e00ff */
[----:B------:R-:W-:Y:S01]  /*bb80*/  IMAD.MOV.U32 R4, RZ, RZ, R7 ;  /* 0x000000ffff047224 */ /* 0x000fe200078e0007 */
[----:B------:R-:W-:Y:S01]  /*bb90*/  IADD3 RZ, P3, R5, R6, RZ ;  /* 0x0000000605ff7210 */ /* 0x000fe20007f7e0ff */
[----:B------:R-:W-:-:S04]  /*bba0*/  IMAD.X R5, RZ, RZ, RZ, P1 ;  /* 0x000000ffff057224 */ /* 0x000fc800008e06ff */
[----:B------:R-:W-:-:S08]  /*bbb0*/  IMAD.WIDE.U32.X R4, R23, UR9, R4, P3 ;  /* 0x0000000917047c25 */ /* 0x000fd000098e0404 */
.L_x_300:
[----:B------:R-:W-:Y:S01]  /*bbc0*/  ISETP.NE.AND P1, PT, R2, 0x1, PT ;  /* 0x000000010200780c */ /* 0x000fe20003f25270 */
[----:B------:R-:W-:Y:S01]  /*bbd0*/  ULDC UR4, c[0x0][0x648] ;  /* 0x0001920000047ab9 */ /* 0x000fe20000000800 */
[----:B------:R-:W-:Y:S01]  /*bbe0*/  LOP3.LUT R20, R20, UR17, RZ, 0xc0, !PT ;  /* 0x0000001114147c12 */ /* 0x000fe2000f8ec0ff */
[----:B------:R-:W-:Y:S01]  /*bbf0*/  IMAD.MOV R22, RZ, RZ, -R22 ;  /* 0x000000ffff167224 */ /* 0x000fe200078e0a16 */
[----:B------:R-:W-:Y:S01]  /*bc00*/  SHF.R.U64 R5, R4, UR4, R5 ;  /* 0x0000000404057c19 */ /* 0x000fe20008001205 */
[----:B------:R-:W-:Y:S01]  /*bc10*/  ULDC UR4, c[0x0][0x638] ;  /* 0x00018e0000047ab9 */ /* 0x000fe20000000800 */
[----:B------:R-:W-:Y:S01]  /*bc20*/  LOP3.LUT R9, R9, UR16, RZ, 0xc0, !PT ;  /* 0x0000001009097c12 */ /* 0x000fe2000f8ec0ff */
[----:B------:R-:W-:Y:S01]  /*bc30*/  ULDC UR5, c[0x0][0x610] ;  /* 0x0001840000057ab9 */ /* 0x000fe20000000800 */
[----:B------:R-:W-:Y:S02]  /*bc40*/  IMAD.MOV.U32 R4, RZ, RZ, 0x1 ;  /* 0x00000001ff047424 */ /* 0x000fe400078e00ff */
[----:B------:R-:W-:-:S02]  /*bc50*/  IMAD.MOV R7, RZ, RZ, -R5 ;  /* 0x000000ffff077224 */ /* 0x000fc400078e0a05 */
[----:B------:R-:W-:Y:S02]  /*bc60*/  IMAD R20, R5, UR18, R20 ;  /* 0x0000001205147c24 */ /* 0x000fe4000f8e0214 */
[----:B0-----:R-:W-:Y:S02]  /*bc70*/  @P1 IMAD R15, R21, R22, R14 ;  /* 0x00000016150f1224 */ /* 0x001fe400078e020e */
[----:B------:R-:W-:Y:S01]  /*bc80*/  IMAD R18, R7, UR4, R18 ;  /* 0x0000000407127c24 */ /* 0x000fe2000f8e0212 */
[----:B------:R-:W-:Y:S01]  /*bc90*/  ULDC UR4, c[0x0][0x600] ;  /* 0x0001800000047ab9 */ /* 0x000fe20000000800 */
[----:B------:R-:W-:Y:S02]  /*bca0*/  IMAD R15, R20, UR5, R15 ;  /* 0x00000005140f7c24 */ /* 0x000fe4000f8e020f */
[----:B------:R-:W-:-:S05]  /*bcb0*/  IMAD R18, R18, UR4, R9 ;  /* 0x0000000412127c24 */ /* 0x000fca000f8e0209 */
[----:B------:R-:W-:Y:S02]  /*bcc0*/  SEL R9, R18, R15, !P1 ;  /* 0x0000000f12097207 */ /* 0x000fe40004800000 */
[----:B------:R-:W-:-:S07]  /*bcd0*/  SEL R7, R15, R18, !P1 ;  /* 0x000000120f077207 */ /* 0x000fce0004800000 */
.L_x_298:
[----:B------:R-:W-:Y:S05]  /*bce0*/  BSYNC B1 ;  /* 0x0000000000017941 */ /* 0x000fea0003800000 */
.L_x_297:
[----:B------:R-:W-:-:S13]  /*bcf0*/  LOP3.LUT P1, RZ, R4, 0xff, RZ, 0xc0, !PT ;  /* 0x000000ff04ff7812 */ /* 0x000fda000782c0ff */
[----:B------:R-:W-:Y:S05]  /*bd00*/  @P1 BRA `(.L_x_301) ;  /* 0xfffffff4004c1947 */ /* 0x000fea000383ffff */
[----:B------:R-:W-:Y:S05]  /*bd10*/  BSYNC B0 ;  /* 0x0000000000007941 */ /* 0x000fea0003800000 */
.L_x_289:
[----:B------:R-:W-:-:S03]  /*bd20*/  UMOV UR4, 0xffffffff ;  /* 0xffffffff00047882 */ /* 0x000fc60000000000 */
[----:B------:R-:W-:Y:S05]  /*bd30*/  BRA.DIV UR4, `(.L_x_302) ;  /* 0x0000000a04147947 */ /* 0x000fea000b800000 */
[----:B------:R-:W-:-:S13]  /*bd40*/  ELECT P6, URZ, PT ;  /* 0x00000000003f782f */ /* 0x000fda00038c0000 */
.L_x_323:
[----:B------:R-:W-:Y:S04]  /*bd50*/  BSSY B0, `(.L_x_303) ;  /* 0x000006a000007945 */ /* 0x000fe80003800000 */
[----:B------:R-:W-:Y:S05]  /*bd60*/  @!P6 BRA `(.L_x_304) ;  /* 0x0000000400a0e947 */ /* 0x000fea0003800000 */
[----:B------:R-:W-:-:S04]  /*bd70*/  LOP3.LUT R19, R19, 0x2, RZ, 0xfc, !PT ;  /* 0x0000000213137812 */ /* 0x000fc800078efcff */
[----:B------:R-:W-:-:S13]  /*bd80*/  ISETP.NE.AND P0, PT, R19, 0x3, PT ;  /* 0x000000031300780c */ /* 0x000fda0003f05270 */
[----:B------:R-:W-:Y:S05]  /*bd90*/  @!P0 BRA `(.L_x_305) ;  /* 0x0000000000048947 */ /* 0x000fea0003800000 */
[----:B------:R-:W-:Y:S01]  /*bda0*/  BPT.TRAP 0x1 ;  /* 0x000000040000795c */ /* 0x000fe20000300000 */
.L_x_305:
[----:B------:R-:W0:Y:S01]  /*bdb0*/  S2R R3, SR_CgaCtaId ;  /* 0x0000000000037919 */ /* 0x000e220000008800 */
[----:B------:R-:W-:-:S04]  /*bdc0*/  MOV R2, 0x400 ;  /* 0x0000040000027802 */ /* 0x000fc80000000f00 */
[----:B0-----:R-:W-:Y:S02]  /*bdd0*/  LEA R3, R3, R2, 0x18 ;  /* 0x0000000203037211 */ /* 0x001fe400078ec0ff */
[----:B------:R-:W-:-:S03]  /*bde0*/  SHF.L.U32 R2, R0, 0x1f, RZ ;  /* 0x0000001f00027819 */ /* 0x000fc600000006ff */
[----:B------:R-:W-:-:S04]  /*bdf0*/  VIADD R3, R3, 0x58 ;  /* 0x0000005803037836 */ /* 0x000fc80000000000 */
[C---:B------:R-:W-:Y:S01]  /*be00*/  IMAD R7, R12.reuse, 0x8, R3 ;  /* 0x000000080c077824 */ /* 0x040fe200078e0203 */
[----:B------:R-:W-:-:S03]  /*be10*/  IADD3 R12, R12, 0x1, RZ ;  /* 0x000000010c0c7810 */ /* 0x000fc60007ffe0ff */
[----:B------:R-:W0:Y:S01]  /*be20*/  SYNCS.PHASECHK.TRANS64.TRYWAIT P0, [R7+URZ], R2 ;  /* 0x00000002070075a7 */ /* 0x000e22000800017f */
[----:B------:R-:W-:-:S04]  /*be30*/  ISETP.NE.AND P1, PT, R12, 0xb, PT ;  /* 0x0000000b0c00780c */ /* 0x000fc80003f25270 */
[----:B------:R-:W-:Y:S02]  /*be40*/  SEL R5, RZ, 0x1, P1 ;  /* 0x00000001ff057807 */ /* 0x000fe40000800000 */
[----:B------:R-:W-:Y:S02]  /*be50*/  SEL R12, R12, RZ, P1 ;  /* 0x000000ff0c0c7207 */ /* 0x000fe40000800000 */
[----:B------:R-:W-:-:S03]  /*be60*/  LOP3.LUT R5, R0, R5, RZ, 0x3c, !PT ;  /* 0x0000000500057212 */ /* 0x000fc600078e3cff */
[----:B------:R-:W-:Y:S01]  /*be70*/  IMAD R9, R12, 0x8, R3 ;  /* 0x000000080c097824 */ /* 0x000fe200078e0203 */
[----:B------:R-:W-:Y:S01]  /*be80*/  SHF.L.U32 R4, R5, 0x1f, RZ ;  /* 0x0000001f05047819 */ /* 0x000fe200000006ff */
[----:B0-----:R-:W-:Y:S06]  /*be90*/  @!P0 BRA `(.L_x_306) ;  /* 0x0000000400dc8947 */ /* 0x001fec0003800000 */
.L_x_324:
[----:B------:R-:W1:Y:S01]  /*bea0*/  SYNCS.PHASECHK.TRANS64.TRYWAIT P0, [R9+URZ], R4 ;  /* 0x00000004090075a7 */ /* 0x000e62000800017f */
[----:B------:R-:W-:-:S05]  /*beb0*/  VIADD R0, R12, 0x1 ;  /* 0x000000010c007836 */ /* 0x000fca0000000000 */
[----:B------:R-:W-:-:S04]  /*bec0*/  ISETP.NE.AND P1, PT, R0, 0xb, PT ;  /* 0x0000000b0000780c */ /* 0x000fc80003f25270 */
[----:B0-----:R-:W-:Y:S02]  /*bed0*/  SEL R2, RZ, 0x1, P1 ;  /* 0x00000001ff027807 */ /* 0x001fe40000800000 */
[----:B------:R-:W-:Y:S02]  /*bee0*/  SEL R0, R0, RZ, P1 ;  /* 0x000000ff00007207 */ /* 0x000fe40000800000 */
[----:B------:R-:W-:-:S03]  /*bef0*/  LOP3.LUT R7, R5, R2, RZ, 0x3c, !PT ;  /* 0x0000000205077212 */ /* 0x000fc600078e3cff */
[----:B------:R-:W-:Y:S01]  /*bf00*/  IMAD R6, R0, 0x8, R3 ;  /* 0x0000000800067824 */ /* 0x000fe200078e0203 */
[----:B------:R-:W-:Y:S01]  /*bf10*/  SHF.L.U32 R5, R7, 0x1f, RZ ;  /* 0x0000001f07057819 */ /* 0x000fe200000006ff */
[----:B-1----:R-:W-:Y:S06]  /*bf20*/  @!P0 BRA `(.L_x_307) ;  /* 0x0000000400cc8947 */ /* 0x002fec0003800000 */
.L_x_325:
[----:B------:R-:W1:Y:S01]  /*bf30*/  SYNCS.PHASECHK.TRANS64.TRYWAIT P0, [R6+URZ], R5 ;  /* 0x00000005060075a7 */ /* 0x000e62000800017f */
[----:B------:R-:W-:-:S05]  /*bf40*/  VIADD R0, R0, 0x1 ;  /* 0x0000000100007836 */ /* 0x000fca0000000000 */
[----:B------:R-:W-:-:S04]  /*bf50*/  ISETP.NE.AND P1, PT, R0, 0xb, PT ;  /* 0x0000000b0000780c */ /* 0x000fc80003f25270 */
[----:B------:R-:W-:Y:S02]  /*bf60*/  SEL R2, RZ, 0x1, P1 ;  /* 0x00000001ff027807 */ /* 0x000fe40000800000 */
[----:B------:R-:W-:Y:S02]  /*bf70*/  SEL R0, R0, RZ, P1 ;  /* 0x000000ff00007207 */ /* 0x000fe40000800000 */
[----:B------:R-:W-:-:S03]  /*bf80*/  LOP3.LUT R7, R7, R2, RZ, 0x3c, !PT ;  /* 0x0000000207077212 */ /* 0x000fc600078e3cff */
[----:B0-----:R-:W-:Y:S01]  /*bf90*/  IMAD R9, R0, 0x8, R3 ;  /* 0x0000000800097824 */ /* 0x001fe200078e0203 */
[----:B------:R-:W-:Y:S01]  /*bfa0*/  SHF.L.U32 R4, R7, 0x1f, RZ ;  /* 0x0000001f07047819 */ /* 0x000fe200000006ff */
[----:B-1----:R-:W-:Y:S06]  /*bfb0*/  @!P0 BRA `(.L_x_308) ;  /* 0x0000000400bc8947 */ /* 0x002fec0003800000 */
.L_x_326:
        /* <DEDUP_REMOVED lines=9> */
.L_x_327:
[----:B------:R-:W1:Y:S01]  /*c050*/  SYNCS.PHASECHK.TRANS64.TRYWAIT P0, [R6+URZ], R5 ;  /* 0x00000005060075a7 */ /* 0x000e62000800017f */
[----:B------:R-:W-:-:S04]  /*c060*/  IADD3 R0, R0, 0x1, RZ ;  /* 0x0000000100007810 */ /* 0x000fc80007ffe0ff */
[----:B------:R-:W-:-:S04]  /*c070*/  ISETP.NE.AND P1, PT, R0, 0xb, PT ;  /* 0x0000000b0000780c */ /* 0x000fc80003f25270 */
[----:B------:R-:W-:Y:S02]  /*c080*/  SEL R2, RZ, 0x1, P1 ;  /* 0x00000001ff027807 */ /* 0x000fe40000800000 */
[----:B------:R-:W-:Y:S02]  /*c090*/  SEL R0, R0, RZ, P1 ;  /* 0x000000ff00007207 */ /* 0x000fe40000800000 */
[----:B------:R-:W-:-:S03]  /*c0a0*/  LOP3.LUT R7, R7, R2, RZ, 0x3c, !PT ;  /* 0x0000000207077212 */ /* 0x000fc600078e3cff */
[----:B0-----:R-:W-:Y:S01]  /*c0b0*/  IMAD R9, R0, 0x8, R3 ;  /* 0x0000000800097824 */ /* 0x001fe200078e0203 */
[----:B------:R-:W-:Y:S01]  /*c0c0*/  SHF.L.U32 R4, R7, 0x1f, RZ ;  /* 0x0000001f07047819 */ /* 0x000fe200000006ff */
[----:B-1----:R-:W-:Y:S06]  /*c0d0*/  @!P0 BRA `(.L_x_310) ;  /* 0x00000004009c8947 */ /* 0x002fec0003800000 */
.L_x_328:
        /* <DEDUP_REMOVED lines=9> */
.L_x_329:
        /* <DEDUP_REMOVED lines=9> */
.L_x_330:
        /* <DEDUP_REMOVED lines=9> */
.L_x_331:
        /* <DEDUP_REMOVED lines=9> */
.L_x_332:
[----:B------:R-:W1:Y:S01]  /*c320*/  SYNCS.PHASECHK.TRANS64.TRYWAIT P0, [R9+URZ], R4 ;  /* 0x00000004090075a7 */ /* 0x000e62000800017f */
[----:B------:R-:W-:-:S05]  /*c330*/  VIADD R0, R0, 0x1 ;  /* 0x0000000100007836 */ /* 0x000fca0000000000 */
[----:B------:R-:W-:-:S04]  /*c340*/  ISETP.NE.AND P1, PT, R0, 0xb, PT ;  /* 0x0000000b0000780c */ /* 0x000fc80003f25270 */
[----:B------:R-:W-:Y:S02]  /*c350*/  SEL R2, RZ, 0x1, P1 ;  /* 0x00000001ff027807 */ /* 0x000fe40000800000 */
[----:B------:R-:W-:Y:S02]  /*c360*/  SEL R0, R0, RZ, P1 ;  /* 0x000000ff00007207 */ /* 0x000fe40000800000 */
[----:B------:R-:W-:Y:S01]  /*c370*/  LOP3.LUT R2, R7, R2, RZ, 0x3c, !PT ;  /* 0x0000000207027212 */ /* 0x000fe200078e3cff */
[----:B-1----:R-:W-:Y:S06]  /*c380*/  @!P0 BRA `(.L_x_315) ;  /* 0x0000000400548947 */ /* 0x002fec0003800000 */
.L_x_333:
[----:B------:R-:W-:Y:S01]  /*c390*/  IMAD R3, R0, 0x8, R3 ;  /* 0x0000000800037824 */ /* 0x000fe200078e0203 */
[----:B------:R-:W-:-:S07]  /*c3a0*/  SHF.L.U32 R0, R2, 0x1f, RZ ;  /* 0x0000001f02007819 */ /* 0x000fce00000006ff */
.L_x_316:
[----:B--2---:R2:W3:Y:S02]  /*c3b0*/  SYNCS.PHASECHK.TRANS64.TRYWAIT P0, [R3+URZ], R0 ;  /* 0x00000000030075a7 */ /* 0x0044e4000800017f */
[----:B---3--:R-:W-:Y:S05]  /*c3c0*/  @!P0 NANOSLEEP.SYNCS 0x989680 ;  /* 0x009896800000895d */ /* 0x008fea0003900000 */
[----:B------:R-:W3:Y:S02]  /*c3d0*/  @!P0 SYNCS.PHASECHK.TRANS64 P0, [R3+URZ], R0 ;  /* 0x00000000030085a7 */ /* 0x000ee4000800007f */
[----:B---3--:R-:W-:Y:S05]  /*c3e0*/  @!P0 BRA `(.L_x_316) ;  /* 0xfffffffc00f08947 */ /* 0x008fea000383ffff */
.L_x_304:
[----:B------:R-:W-:Y:S05]  /*c3f0*/  BSYNC B0 ;  /* 0x0000000000007941 */ /* 0x000fea0003800000 */
.L_x_303:
[----:B------:R-:W-:Y:S05]  /*c400*/  EXIT ;  /* 0x000000000000794d */ /* 0x000fea0003800000 */
.L_x_18:
[----:B---3--:R3:W4:Y:S02]  /*c410*/  SYNCS.PHASECHK.TRANS64.TRYWAIT P1, [R3+URZ], R0 ;  /* 0x00000000030075a7 */ /* 0x008724000802017f */
[----:B----4-:R-:W-:Y:S05]  /*c420*/  @!P1 NANOSLEEP.SYNCS 0x989680 ;  /* 0x009896800000995d */ /* 0x010fea0003900000 */
[----:B------:R-:W4:Y:S02]  /*c430*/  @!P1 SYNCS.PHASECHK.TRANS64 P1, [R3+URZ], R0 ;  /* 0x00000000030095a7 */ /* 0x000f24000802007f */
[----:B----4-:R-:W-:Y:S05]  /*c440*/  @!P1 BRA `(.L_x_18) ;  /* 0xfffffffc00f09947 */ /* 0x010fea000383ffff */
[----:B------:R-:W-:Y:S05]  /*c450*/  BRA `(.L_x_17) ;  /* 0xffffff4c00b07947 */ /* 0x000fea000383ffff */
.L_x_23:
[----:B-1----:R-:W-:-:S04]  /*c460*/  IMAD.U32 R4, RZ, RZ, UR8 ;  /* 0x00000008ff047e24 */ /* 0x002fc8000f8e00ff */
[----:B------:R1:W2:Y:S03]  /*c470*/  SYNCS.PHASECHK.TRANS64.TRYWAIT P1, [R4+URZ], R3 ;  /* 0x00000003040075a7 */ /* 0x0002a6000802017f */
[----:B--2---:R-:W-:Y:S05]  /*c480*/  @!P1 NANOSLEEP.SYNCS 0x989680 ;  /* 0x009896800000995d */ /* 0x004fea0003900000 */
[----:B------:R-:W2:Y:S02]  /*c490*/  @!P1 SYNCS.PHASECHK.TRANS64 P1, [R4+URZ], R3 ;  /* 0x00000003040095a7 */ /* 0x000ea4000802007f */
[----:B--2---:R-:W-:Y:S05]  /*c4a0*/  @!P1 BRA `(.L_x_23) ;  /* 0xfffffffc00ec9947 */ /* 0x004fea000383ffff */
[----:B------:R-:W-:Y:S05]  /*c4b0*/  BRA `(.L_x_22) ;  /* 0xffffff5000807947 */ /* 0x000fea000383ffff */
.L_x_290:
[----:B------:R-:W-:Y:S01]  /*c4c0*/  BSSY B1, `(.L_x_317) ;  /* 0x0000006000017945 */ /* 0x000fe20003800000 */
[----:B------:R-:W-:-:S07]  /*c4d0*/  IMAD.MOV.U32 R15, RZ, RZ, -0x1 ;  /* 0xffffffffff0f7424 */ /* 0x000fce00078e00ff */
[----:B------:R-:W-:Y:S05]  /*c4e0*/  WARPSYNC.COLLECTIVE R15, `(.L_x_318) ;  /* 0x000000000f0c7348 */ /* 0x000fea0003c00000 */
[----:B------:R-:W-:Y:S02]  /*c4f0*/  ELECT P6, UR62, PT ;  /* 0x00000000003e782f */ /* 0x000fe400038c0000 */
[----:B------:R-:W-:Y:S01]  /*c500*/  MOV R14, UR62 ;  /* 0x0000003e000e7c02 */ /* 0x000fe20008000f00 */
[----:B------:R-:W-:Y:S10]  /*c510*/  ENDCOLLECTIVE ;  /* 0x000000000000791b */ /* 0x000ff40003800000 */
.L_x_318:
[----:B------:R-:W-:Y:S05]  /*c520*/  BSYNC B1 ;  /* 0x0000000000017941 */ /* 0x000fea0003800000 */
.L_x_317:
[----:B------:R-:W-:Y:S05]  /*c530*/  BRA `(.L_x_319) ;  /* 0xffffffec004c7947 */ /* 0x000fea000383ffff */
.L_x_293:
[----:B0-----:R0:W1:Y:S02]  /*c540*/  SYNCS.PHASECHK.TRANS64.TRYWAIT P1, [R14+URZ+0x58], R7 ;  /* 0x000058070e0075a7 */ /* 0x001064000802017f */
[----:B-1----:R-:W-:Y:S05]  /*c550*/  @!P1 NANOSLEEP.SYNCS 0x989680 ;  /* 0x009896800000995d */ /* 0x002fea0003900000 */
[----:B------:R-:W1:Y:S02]  /*c560*/  @!P1 SYNCS.PHASECHK.TRANS64 P1, [R14+URZ+0x58], R7 ;  /* 0x000058070e0095a7 */ /* 0x000e64000802007f */
[----:B-1----:R-:W-:Y:S05]  /*c570*/  @!P1 BRA `(.L_x_293) ;  /* 0xfffffffc00f09947 */ /* 0x002fea000383ffff */
[----:B------:R-:W-:Y:S05]  /*c580*/  BRA `(.L_x_320) ;  /* 0xffffffec00807947 */ /* 0x000fea000383ffff */
.L_x_302:
[----:B------:R-:W-:Y:S01]  /*c590*/  BSSY B0, `(.L_x_321) ;  /* 0x0000006000007945 */ /* 0x000fe20003800000 */
[----:B------:R-:W-:-:S07]  /*c5a0*/  IMAD.MOV.U32 R15, RZ, RZ, -0x1 ;  /* 0xffffffffff0f7424 */ /* 0x000fce00078e00ff */
[----:B------:R-:W-:Y:S05]  /*c5b0*/  WARPSYNC.COLLECTIVE R15, `(.L_x_322) ;  /* 0x000000000f0c7348 */ /* 0x000fea0003c00000 */
[----:B------:R-:W-:Y:S02]  /*c5c0*/  ELECT P6, UR62, PT ;  /* 0x00000000003e782f */ /* 0x000fe400038c0000 */
[----:B------:R-:W-:Y:S01]  /*c5d0*/  MOV R14, UR62 ;  /* 0x0000003e000e7c02 */ /* 0x000fe20008000f00 */
[----:B------:R-:W-:Y:S10]  /*c5e0*/  ENDCOLLECTIVE ;  /* 0x000000000000791b */ /* 0x000ff40003800000 */
.L_x_322:
[----:B------:R-:W-:Y:S05]  /*c5f0*/  BSYNC B0 ;  /* 0x0000000000007941 */ /* 0x000fea0003800000 */
.L_x_321:
[----:B------:R-:W-:Y:S05]  /*c600*/  BRA `(.L_x_323) ;  /* 0xfffffff400d07947 */ /* 0x000fea000383ffff */
.L_x_306:
[----:B0-----:R0:W1:Y:S02]  /*c610*/  SYNCS.PHASECHK.TRANS64.TRYWAIT P0, [R7+URZ], R2 ;  /* 0x00000002070075a7 */ /* 0x001064000800017f */
[----:B-1----:R-:W-:Y:S05]  /*c620*/  @!P0 NANOSLEEP.SYNCS 0x989680 ;  /* 0x009896800000895d */ /* 0x002fea0003900000 */
[----:B------:R-:W1:Y:S02]  /*c630*/  @!P0 SYNCS.PHASECHK.TRANS64 P0, [R7+URZ], R2 ;  /* 0x00000002070085a7 */ /* 0x000e64000800007f */
[----:B-1----:R-:W-:Y:S05]  /*c640*/  @!P0 BRA `(.L_x_306) ;  /* 0xfffffffc00f08947 */ /* 0x002fea000383ffff */
[----:B------:R-:W-:Y:S05]  /*c650*/  BRA `(.L_x_324) ;  /* 0xfffffff800107947 */ /* 0x000fea000383ffff */
.L_x_307:
[----:B0-----:R0:W1:Y:S02]  /*c660*/  SYNCS.PHASECHK.TRANS64.TRYWAIT P0, [R9+URZ], R4 ;  /* 0x00000004090075a7 */ /* 0x001064000800017f */
[----:B-1----:R-:W-:Y:S05]  /*c670*/  @!P0 NANOSLEEP.SYNCS 0x989680 ;  /* 0x009896800000895d */ /* 0x002fea0003900000 */
[----:B------:R-:W1:Y:S02]  /*c680*/  @!P0 SYNCS.PHASECHK.TRANS64 P0, [R9+URZ], R4 ;  /* 0x00000004090085a7 */ /* 0x000e64000800007f */
[----:B-1----:R-:W-:Y:S05]  /*c690*/  @!P0 BRA `(.L_x_307) ;  /* 0xfffffffc00f08947 */ /* 0x002fea000383ffff */
[----:B------:R-:W-:Y:S05]  /*c6a0*/  BRA `(.L_x_325) ;  /* 0xfffffff800207947 */ /* 0x000fea000383ffff */
.L_x_308:
[----:B0-----:R0:W1:Y:S02]  /*c6b0*/  SYNCS.PHASECHK.TRANS64.TRYWAIT P0, [R6+URZ], R5 ;  /* 0x00000005060075a7 */ /* 0x001064000800017f */
[----:B-1----:R-:W-:Y:S05]  /*c6c0*/  @!P0 NANOSLEEP.SYNCS 0x989680 ;  /* 0x009896800000895d */ /* 0x002fea0003900000 */
[----:B------:R-:W1:Y:S02]  /*c6d0*/  @!P0 SYNCS.PHASECHK.TRANS64 P0, [R6+URZ], R5 ;  /* 0x00000005060085a7 */ /* 0x000e64000800007f */
[----:B-1----:R-:W-:Y:S05]  /*c6e0*/  @!P0 BRA `(.L_x_308) ;  /* 0xfffffffc00f08947 */ /* 0x002fea000383ffff */
[----:B------:R-:W-:Y:S05]  /*c6f0*/  BRA `(.L_x_326) ;  /* 0xfffffff800307947 */ /* 0x000fea000383ffff */
.L_x_309:
[----:B0-----:R0:W1:Y:S02]  /*c700*/  SYNCS.PHASECHK.TRANS64.TRYWAIT P0, [R9+URZ], R4 ;  /* 0x00000004090075a7 */ /* 0x001064000800017f */
[----:B-1----:R-:W-:Y:S05]  /*c710*/  @!P0 NANOSLEEP.SYNCS 0x989680 ;  /* 0x009896800000895d */ /* 0x002fea0003900000 */
[----:B------:R-:W1:Y:S02]  /*c720*/  @!P0 SYNCS.PHASECHK.TRANS64 P0, [R9+URZ], R4 ;  /* 0x00000004090085a7 */ /* 0x000e64000800007f */
[----:B-1----:R-:W-:Y:S05]  /*c730*/  @!P0 BRA `(.L_x_309) ;  /* 0xfffffffc00f08947 */ /* 0x002fea000383ffff */
[----:B------:R-:W-:Y:S05]  /*c740*/  BRA `(.L_x_327) ;  /* 0xfffffff800407947 */ /* 0x000fea000383ffff */
.L_x_310:
[----:B0-----:R0:W1:Y:S02]  /*c750*/  SYNCS.PHASECHK.TRANS64.TRYWAIT P0, [R6+URZ], R5 ;  /* 0x00000005060075a7 */ /* 0x001064000800017f */
[----:B-1----:R-:W-:Y:S05]  /*c760*/  @!P0 NANOSLEEP.SYNCS 0x989680 ;  /* 0x009896800000895d */ /* 0x002fea0003900000 */
[----:B------:R-:W1:Y:S02]  /*c770*/  @!P0 SYNCS.PHASECHK.TRANS64 P0, [R6+URZ], R5 ;  /* 0x00000005060085a7 */ /* 0x000e64000800007f */
[----:B-1----:R-:W-:Y:S05]  /*c780*/  @!P0 BRA `(.L_x_310) ;  /* 0xfffffffc00f08947 */ /* 0x002fea000383ffff */
[----:B------:R-:W-:Y:S05]  /*c790*/  BRA `(.L_x_328) ;  /* 0xfffffff800507947 */ /* 0x000fea000383ffff */
.L_x_311:
[----:B0-----:R0:W1:Y:S02]  /*c7a0*/  SYNCS.PHASECHK.TRANS64.TRYWAIT P0, [R9+URZ], R4 ;  /* 0x00000004090075a7 */ /* 0x001064000800017f */
[----:B-1----:R-:W-:Y:S05]  /*c7b0*/  @!P0 NANOSLEEP.SYNCS 0x989680 ;  /* 0x009896800000895d */ /* 0x002fea0003900000 */
[----:B------:R-:W1:Y:S02]  /*c7c0*/  @!P0 SYNCS.PHASECHK.TRANS64 P0, [R9+URZ], R4 ;  /* 0x00000004090085a7 */ /* 0x000e64000800007f */
[----:B-1----:R-:W-:Y:S05]  /*c7d0*/  @!P0 BRA `(.L_x_311) ;  /* 0xfffffffc00f08947 */ /* 0x002fea000383ffff */
[----:B------:R-:W-:Y:S05]  /*c7e0*/  BRA `(.L_x_329) ;  /* 0xfffffff800607947 */ /* 0x000fea000383ffff */
.L_x_312:
[----:B0-----:R0:W1:Y:S02]  /*c7f0*/  SYNCS.PHASECHK.TRANS64.TRYWAIT P0, [R6+URZ], R5 ;  /* 0x00000005060075a7 */ /* 0x001064000800017f */
[----:B-1----:R-:W-:Y:S05]  /*c800*/  @!P0 NANOSLEEP.SYNCS 0x989680 ;  /* 0x009896800000895d */ /* 0x002fea0003900000 */
[----:B------:R-:W1:Y:S02]  /*c810*/  @!P0 SYNCS.PHASECHK.TRANS64 P0, [R6+URZ], R5 ;  /* 0x00000005060085a7 */ /* 0x000e64000800007f */
[----:B-1----:R-:W-:Y:S05]  /*c820*/  @!P0 BRA `(.L_x_312) ;  /* 0xfffffffc00f08947 */ /* 0x002fea000383ffff */
[----:B------:R-:W-:Y:S05]  /*c830*/  BRA `(.L_x_330) ;  /* 0xfffffff800707947 */ /* 0x000fea000383ffff */
.L_x_313:
[----:B0-----:R0:W1:Y:S02]  /*c840*/  SYNCS.PHASECHK.TRANS64.TRYWAIT P0, [R9+URZ], R4 ;  /* 0x00000004090075a7 */ /* 0x001064000800017f */
[----:B-1----:R-:W-:Y:S05]  /*c850*/  @!P0 NANOSLEEP.SYNCS 0x989680 ;  /* 0x009896800000895d */ /* 0x002fea0003900000 */
[----:B------:R-:W1:Y:S02]  /*c860*/  @!P0 SYNCS.PHASECHK.TRANS64 P0, [R9+URZ], R4 ;  /* 0x00000004090085a7 */ /* 0x000e64000800007f */
[----:B-1----:R-:W-:Y:S05]  /*c870*/  @!P0 BRA `(.L_x_313) ;  /* 0xfffffffc00f08947 */ /* 0x002fea000383ffff */
[----:B------:R-:W-:Y:S05]  /*c880*/  BRA `(.L_x_331) ;  /* 0xfffffff800807947 */ /* 0x000fea000383ffff */
.L_x_314:
[----:B0-----:R0:W1:Y:S02]  /*c890*/  SYNCS.PHASECHK.TRANS64.TRYWAIT P0, [R6+URZ], R5 ;  /* 0x00000005060075a7 */ /* 0x001064000800017f */
[----:B-1----:R-:W-:Y:S05]  /*c8a0*/  @!P0 NANOSLEEP.SYNCS 0x989680 ;  /* 0x009896800000895d */ /* 0x002fea0003900000 */
[----:B------:R-:W1:Y:S02]  /*c8b0*/  @!P0 SYNCS.PHASECHK.TRANS64 P0, [R6+URZ], R5 ;  /* 0x00000005060085a7 */ /* 0x000e64000800007f */
[----:B-1----:R-:W-:Y:S05]  /*c8c0*/  @!P0 BRA `(.L_x_314) ;  /* 0xfffffffc00f08947 */ /* 0x002fea000383ffff */
[----:B------:R-:W-:Y:S05]  /*c8d0*/  BRA `(.L_x_332) ;  /* 0xfffffff800907947 */ /* 0x000fea000383ffff */
.L_x_315:
[----:B-1----:R1:W2:Y:S02]  /*c8e0*/  SYNCS.PHASECHK.TRANS64.TRYWAIT P0, [R9+URZ], R4 ;  /* 0x00000004090075a7 */ /* 0x0022a4000800017f */
[----:B--2---:R-:W-:Y:S05]  /*c8f0*/  @!P0 NANOSLEEP.SYNCS 0x989680 ;  /* 0x009896800000895d */ /* 0x004fea0003900000 */
[----:B------:R-:W2:Y:S02]  /*c900*/  @!P0 SYNCS.PHASECHK.TRANS64 P0, [R9+URZ], R4 ;  /* 0x00000004090085a7 */ /* 0x000ea4000800007f */
[----:B--2---:R-:W-:Y:S05]  /*c910*/  @!P0 BRA `(.L_x_315) ;  /* 0xfffffffc00f08947 */ /* 0x004fea000383ffff */
[----:B------:R-:W-:Y:S05]  /*c920*/  BRA `(.L_x_333) ;  /* 0xfffffff800987947 */ /* 0x000fea000383ffff */
.L_x_334:
[----:B------:R-:W-:-:S00]  /*c930*/  BRA `(.L_x_334) ;  /* 0xfffffffc00fc7947 */ /* 0x000fc0000383ffff */
[----:B------:R-:W-:-:S00]  /*c940*/  NOP ;  /* 0x0000000000007918 */ /* 0x000fc00000000000 */
        /* <DEDUP_REMOVED lines=11> */
.L_x_335:


//--------------------- .nv.global.init           --------------------------
	.section	.nv.global.init,"aw",@progbits
.nv.global.init:
	.type		$str$22,@object
	.size		$str$22,($str$23 - $str$22)
$str$22:
        /*0000*/ 	.byte	0x6b, 0x5f, 0x74, 0x69, 0x6c, 0x65, 0x5f, 0x63, 0x6f, 0x75, 0x6e, 0x74, 0x20, 0x3e, 0x3d, 0x20
        /*0010*/ 	.byte	0x31, 0x00
	.type		$str$23,@object
	.size		$str$23,(__unnamed_1 - $str$23)
$str$23:
        /*0012*/ 	.byte	0x2f, 0x74, 0x6d, 0x70, 0x2f, 0x63, 0x75, 0x74, 0x6c, 0x61, 0x73, 0x73, 0x5f, 0x73, 0x77, 0x65
        /*0022*/ 	.byte	0x65, 0x70, 0x5f, 0x73, 0x72, 0x63, 0x2f, 0x69, 0x6e, 0x63, 0x6c, 0x75, 0x64, 0x65, 0x2f, 0x63
        /*0032*/ 	.byte	0x75, 0x74, 0x6c, 0x61, 0x73, 0x73, 0x2f, 0x67, 0x65, 0x6d, 0x6d, 0x2f, 0x63, 0x6f, 0x6c, 0x6c
        /*0042*/ 	.byte	0x65, 0x63, 0x74, 0x69, 0x76, 0x65, 0x2f, 0x73, 0x6d, 0x39, 0x30, 0x5f, 0x6d, 0x6d, 0x61, 0x5f
        /*0052*/ 	.byte	0x74, 0x6d, 0x61, 0x5f, 0x67, 0x6d, 0x6d, 0x61, 0x5f, 0x73, 0x73, 0x5f, 0x77, 0x61, 0x72, 0x70
        /*0062*/ 	.byte	0x73, 0x70, 0x65, 0x63, 0x69, 0x61, 0x6c, 0x69, 0x7a, 0x65, 0x64, 0x2e, 0x68, 0x70, 0x70, 0x00
	.type		__unnamed_1,@object
	.size		__unnamed_1,(.L_0 - __unnamed_1)
__unnamed_1:
        /*0072*/ 	.byte	0x76, 0x6f, 0x69, 0x64, 0x20, 0x63, 0x75, 0x74, 0x6c, 0x61, 0x73, 0x73, 0x3a, 0x3a, 0x67, 0x65
        /* <DEDUP_REMOVED lines=179> */
        /*0bb2*/ 	.byte	0x74, 0x65, 0x3a, 0x3a, 0x69, 0x64, 0x65, 0x6e, 0x74, 0x69, 0x74, 0x79, 0x5d, 0x00
.L_0:


//--------------------- .nv.shared._ZN7cutlass13device_kernelINS_4gemm6kernel13GemmUniversalIN4cute5tupleIJiiiiEEENS1_10collective13CollectiveMmaINS1_34MainloopSm90TmaGmmaWarpSpecializedILi11ENS5_IJNS4_1CILi1EEESB_SB_EEENS1_35KernelTmaWarpSpecializedCooperativeEEENS5_IJNSA_ILi192EEENSA_ILi128EEENSA_ILi32EEEEEENS_6half_tENS5_IJlSB_lEEESJ_SK_NS4_8TiledMMAINS4_8MMA_AtomIJNS4_4SM904GMMA26MMA_64x128x16_F32F16F16_SSILNSO_5MajorE0ELSQ_0ELNSO_7ScaleInE1ELSR_1EEEEEENS4_6LayoutINS5_IJNSA_ILi2EEESB_SB_EEENS5_IJSB_NSA_ILi0EEESX_EEEEENS5_IJNS4_10UnderscoreES10_S10_EEEEENS4_13SM90_TMA_LOADENS4_14ComposedLayoutINS4_7SwizzleILi2ELi4ELi3EEENS4_18smem_ptr_flag_bitsILi16EEENSU_INS5_IJNSA_ILi8EEESH_EEENS5_IJSH_SB_EEEEEEEvNS4_8identityES13_S1D_vS1E_EENS_8epilogue10collective6detail29Sm90TmaWarpSpecializedAdapterINS1H_15DefaultEpilogueISJ_SK_SK_NS1G_6thread17LinearCombinationISJ_Li1EffLNS1L_9ScaleType4KindE0ELNS_15FloatRoundStyleE2ESJ_EENS1_15EpilogueDefaultEEEEEvvEEEEvNT_6ParamsE --------------------------
	.section	.nv.shared._ZN7cutlass13device_kernelINS_4gemm6kernel13GemmUniversalIN4cute5tupleIJiiiiEEENS1_10collective13CollectiveMmaINS1_34MainloopSm90TmaGmmaWarpSpecializedILi11ENS5_IJNS4_1CILi1EEESB_SB_EEENS1_35KernelTmaWarpSpecializedCooperativeEEENS5_IJNSA_ILi192EEENSA_ILi128EEENSA_ILi32EEEEEENS_6half_tENS5_IJlSB_lEEESJ_SK_NS4_8TiledMMAINS4_8MMA_AtomIJNS4_4SM904GMMA26MMA_64x128x16_F32F16F16_SSILNSO_5MajorE0ELSQ_0ELNSO_7ScaleInE1ELSR_1EEEEEENS4_6LayoutINS5_IJNSA_ILi2EEESB_SB_EEENS5_IJSB_NSA_ILi0EEESX_EEEEENS5_IJNS4_10UnderscoreES10_S10_EEEEENS4_13SM90_TMA_LOADENS4_14ComposedLayoutINS4_7SwizzleILi2ELi4ELi3EEENS4_18smem_ptr_flag_bitsILi16EEENSU_INS5_IJNSA_ILi8EEESH_EEENS5_IJSH_SB_EEEEEEEvNS4_8identityES13_S1D_vS1E_EENS_8epilogue10collective6detail29Sm90TmaWarpSpecializedAdapterINS1H_15DefaultEpilogueISJ_SK_SK_NS1G_6thread17LinearCombinationISJ_Li1EffLNS1L_9ScaleType4KindE0ELNS_15FloatRoundStyleE2ESJ_EENS1_15EpilogueDefaultEEEEEvvEEEEvNT_6ParamsE,"aw",@nobits
	.sectionflags	@""
	.align	16
	.zero		1024


//--------------------- .nv.shared.reserved.0     --------------------------
	.section	.nv.shared.reserved.0,"aw",@nobits
	.weak		__nv_reservedSMEM_offset_0_alias
	.size		__nv_reservedSMEM_offset_0_alias, 0, 0
	.other		__nv_reservedSMEM_offset_0_alias,@"STO_CUDA_RESERVED_SHARED STV_DEFAULT"
__nv_reservedSMEM_offset_0_alias:
	.zero		0


//--------------------- .nv.global                --------------------------
	.section	.nv.global,"aw",@nobits
.nv.global:
	.type		_ZN39_INTERNAL_7aaebce6_4_k_cu_10591b5c_48734cute1_E,@object
	.size		_ZN39_INTERNAL_7aaebce6_4_k_cu_10591b5c_48734cute1_E,(_ZN39_INTERNAL_7aaebce6_4_k_cu_10591b5c_48734cuda3std3__45__cpo6cbeginE - _ZN39_INTERNAL_7aaebce6_4_k_cu_10591b5c_48734cute1_E)
_ZN39_INTERNAL_7aaebce6_4_k_cu_10591b5c_48734cute1_E:
	.zero		1
	.type		_ZN39_INTERNAL_7aaebce6_4_k_cu_10591b5c_48734cuda3std3__45__cpo6cbeginE,@object
	.size		_ZN39_INTERNAL_7aaebce6_4_k_cu_10591b5c_48734cuda3std3__45__cpo6cbeginE,(_ZN39_INTERNAL_7aaebce6_4_k_cu_10591b5c_48734cuda3std3__48in_placeE - _ZN39_INTERNAL_7aaebce6_4_k_cu_10591b5c_48734cuda3std3__45__cpo6cbeginE)
_ZN39_INTERNAL_7aaebce6_4_k_cu_10591b5c_48734cuda3std3__45__cpo6cbeginE:
	.zero		1
	.type		_ZN39_INTERNAL_7aaebce6_4_k_cu_10591b5c_48734cuda3std3__48in_placeE,@object
	.size		_ZN39_INTERNAL_7aaebce6_4_k_cu_10591b5c_48734cuda3std3__48in_placeE,(_ZN39_INTERNAL_7aaebce6_4_k_cu_10591b5c_48734cuda3std6ranges3__45__cpo9iter_moveE - _ZN39_INTERNAL_7aaebce6_4_k_cu_10591b5c_48734cuda3std3__48in_placeE)
_ZN39_INTERNAL_7aaebce6_4_k_cu_10591b5c_48734cuda3std3__48in_placeE:
	.zero		1
	.type		_ZN39_INTERNAL_7aaebce6_4_k_cu_10591b5c_48734cuda3std6ranges3__45__cpo9iter_moveE,@object
	.size		_ZN39_INTERNAL_7aaebce6_4_k_cu_10591b5c_48734cuda3std6ranges3__45__cpo9iter_moveE,(_ZN39_INTERNAL_7aaebce6_4_k_cu_10591b5c_48734cuda3std3__45__cpo5beginE - _ZN39_INTERNAL_7aaebce6_4_k_cu_10591b5c_48734cuda3std6ranges3__45__cpo9iter_moveE)
_ZN39_INTERNAL_7aaebce6_4_k_cu_10591b5c_48734cuda3std6ranges3__45__cpo9iter_moveE:
	.zero		1
	.type		_ZN39_INTERNAL_7aaebce6_4_k_cu_10591b5c_48734cuda3std3__45__cpo5beginE,@object
	.size		_ZN39_INTERNAL_7aaebce6_4_k_cu_10591b5c_48734cuda3std3__45__cpo5beginE,(_ZN39_INTERNAL_7aaebce6_4_k_cu_10591b5c_48734cuda3std3__441_GLOBAL__N__7aaebce6_4_k_cu_10591b5c_48736ignoreE - _ZN39_INTERNAL_7aaebce6_4_k_cu_10591b5c_48734cuda3std3__45__cpo5beginE)
_ZN39_INTERNAL_7aaebce6_4_k_cu_10591b5c_48734cuda3std3__45__cpo5beginE:
	.zero		1
	.type		_ZN39_INTERNAL_7aaebce6_4_k_cu_10591b5c_48734cuda3std3__441_GLOBAL__N__7aaebce6_4_k_cu_10591b5c_48736ignoreE,@object
	.size		_ZN39_INTERNAL_7aaebce6_4_k_cu_10591b5c_48734cuda3std3__441_GLOBAL__N__7aaebce6_4_k_cu_10591b5c_48736ignoreE,(_ZN39_INTERNAL_7aaebce6_4_k_cu_10591b5c_48734cute7productE - _ZN39_INTERNAL_7aaebce6_4_k_cu_10591b5c_48734cuda3std3__441_GLOBAL__N__7aaebce6_4_k_cu_10591b5c_48736ignoreE)
_ZN39_INTERNAL_7aaebce6_4_k_cu_10591b5c_48734cuda3std3__441_GLOBAL__N__7aaebce6_4_k_cu_10591b5c_48736ignoreE:
	.zero		1
	.type		_ZN39_INTERNAL_7aaebce6_4_k_cu_10591b5c_48734cute7productE,@object
	.size		_ZN39_INTERNAL_7aaebce6_4_k_cu_10591b5c_48734cute7productE,(_ZN39_INTERNAL_7aaebce6_4_k_cu_10591b5c_48734cuda3std3__45__cpo3endE - _ZN39_INTERNAL_7aaebce6_4_k_cu_10591b5c_48734cute7productE)
_ZN39_INTERNAL_7aaebce6_4_k_cu_10591b5c_48734cute7productE:
	.zero		1
	.type		_ZN39_INTERNAL_7aaebce6_4_k_cu_10591b5c_48734cuda3std3__45__cpo3endE,@object
	.size		_ZN39_INTERNAL_7aaebce6_4_k_cu_10591b5c_48734cuda3std3__45__cpo3endE,(_ZN39_INTERNAL_7aaebce6_4_k_cu_10591b5c_48734cuda3std3__419piecewise_constructE - _ZN39_INTERNAL_7aaebce6_4_k_cu_10591b5c_48734cuda3std3__45__cpo3endE)
_ZN39_INTERNAL_7aaebce6_4_k_cu_10591b5c_48734cuda3std3__45__cpo3endE:
	.zero		1
	.type		_ZN39_INTERNAL_7aaebce6_4_k_cu_10591b5c_48734cuda3std3__419piecewise_constructE,@object
	.size		_ZN39_INTERNAL_7aaebce6_4_k_cu_10591b5c_48734cuda3std3__419piecewise_constructE,(_ZN39_INTERNAL_7aaebce6_4_k_cu_10591b5c_48734cuda3std3__45__cpo4cendE - _ZN39_INTERNAL_7aaebce6_4_k_cu_10591b5c_48734cuda3std3__419piecewise_constructE)
_ZN39_INTERNAL_7aaebce6_4_k_cu_10591b5c_48734cuda3std3__419piecewise_constructE:
	.zero		1
	.type		_ZN39_INTERNAL_7aaebce6_4_k_cu_10591b5c_48734cuda3std3__45__cpo4cendE,@object
	.size		_ZN39_INTERNAL_7aaebce6_4_k_cu_10591b5c_48734cuda3std3__45__cpo4cendE,(_ZN39_INTERNAL_7aaebce6_4_k_cu_10591b5c_48734cuda3std6ranges3__45__cpo4swapE - _ZN39_INTERNAL_7aaebce6_4_k_cu_10591b5c_48734cuda3std3__45__cpo4cendE)
_ZN39_INTERNAL_7aaebce6_4_k_cu_10591b5c_48734cuda3std3__45__cpo4cendE:
	.zero		1
	.type		_ZN39_INTERNAL_7aaebce6_4_k_cu_10591b5c_48734cuda3std6ranges3__45__cpo4swapE,@object
	.size		_ZN39_INTERNAL_7aaebce6_4_k_cu_10591b5c_48734cuda3std6ranges3__45__cpo4swapE,(.L_8 - _ZN39_INTERNAL_7aaebce6_4_k_cu_10591b5c_48734cuda3std6ranges3__45__cpo4swapE)
_ZN39_INTERNAL_7aaebce6_4_k_cu_10591b5c_48734cuda3std6ranges3__45__cpo4swapE:
	.zero		1
.L_8:


//--------------------- .nv.constant0._ZN7cutlass13device_kernelINS_4gemm6kernel13GemmUniversalIN4cute5tupleIJiiiiEEENS1_10collective13CollectiveMmaINS1_34MainloopSm90TmaGmmaWarpSpecializedILi11ENS5_IJNS4_1CILi1EEESB_SB_EEENS1_35KernelTmaWarpSpecializedCooperativeEEENS5_IJNSA_ILi192EEENSA_ILi128EEENSA_ILi32EEEEEENS_6half_tENS5_IJlSB_lEEESJ_SK_NS4_8TiledMMAINS4_8MMA_AtomIJNS4_4SM904GMMA26MMA_64x128x16_F32F16F16_SSILNSO_5MajorE0ELSQ_0ELNSO_7ScaleInE1ELSR_1EEEEEENS4_6LayoutINS5_IJNSA_ILi2EEESB_SB_EEENS5_IJSB_NSA_ILi0EEESX_EEEEENS5_IJNS4_10UnderscoreES10_S10_EEEEENS4_13SM90_TMA_LOADENS4_14ComposedLayoutINS4_7SwizzleILi2ELi4ELi3EEENS4_18smem_ptr_flag_bitsILi16EEENSU_INS5_IJNSA_ILi8EEESH_EEENS5_IJSH_SB_EEEEEEEvNS4_8identityES13_S1D_vS1E_EENS_8epilogue10collective6detail29Sm90TmaWarpSpecializedAdapterINS1H_15DefaultEpilogueISJ_SK_SK_NS1G_6thread17LinearCombinationISJ_Li1EffLNS1L_9ScaleType4KindE0ELNS_15FloatRoundStyleE2ESJ_EENS1_15EpilogueDefaultEEEEEvvEEEEvNT_6ParamsE --------------------------
	.section	.nv.constant0._ZN7cutlass13device_kernelINS_4gemm6kernel13GemmUniversalIN4cute5tupleIJiiiiEEENS1_10collective13CollectiveMmaINS1_34MainloopSm90TmaGmmaWarpSpecializedILi11ENS5_IJNS4_1CILi1EEESB_SB_EEENS1_35KernelTmaWarpSpecializedCooperativeEEENS5_IJNSA_ILi192EEENSA_ILi128EEENSA_ILi32EEEEEENS_6half_tENS5_IJlSB_lEEESJ_SK_NS4_8TiledMMAINS4_8MMA_AtomIJNS4_4SM904GMMA26MMA_64x128x16_F32F16F16_SSILNSO_5MajorE0ELSQ_0ELNSO_7ScaleInE1ELSR_1EEEEEENS4_6LayoutINS5_IJNSA_ILi2EEESB_SB_EEENS5_IJSB_NSA_ILi0EEESX_EEEEENS5_IJNS4_10UnderscoreES10_S10_EEEEENS4_13SM90_TMA_LOADENS4_14ComposedLayoutINS4_7SwizzleILi2ELi4ELi3EEENS4_18smem_ptr_flag_bitsILi16EEENSU_INS5_IJNSA_ILi8EEESH_EEENS5_IJSH_SB_EEEEEEEvNS4_8identityES13_S1D_vS1E_EENS_8epilogue10collective6detail29Sm90TmaWarpSpecializedAdapterINS1H_15DefaultEpilogueISJ_SK_SK_NS1G_6thread17LinearCombinationISJ_Li1EffLNS1L_9ScaleType4KindE0ELNS_15FloatRoundStyleE2ESJ_EENS1_15EpilogueDefaultEEEEEvvEEEEvNT_6ParamsE,"a",@progbits
	.sectionflags	@""
	.align	4
.nv.constant0._ZN7cutlass13device_kernelINS_4gemm6kernel13GemmUniversalIN4cute5tupleIJiiiiEEENS1_10collective13CollectiveMmaINS1_34MainloopSm90TmaGmmaWarpSpecializedILi11ENS5_IJNS4_1CILi1EEESB_SB_EEENS1_35KernelTmaWarpSpecializedCooperativeEEENS5_IJNSA_ILi192EEENSA_ILi128EEENSA_ILi32EEEEEENS_6half_tENS5_IJlSB_lEEESJ_SK_NS4_8TiledMMAINS4_8MMA_AtomIJNS4_4SM904GMMA26MMA_64x128x16_F32F16F16_SSILNSO_5MajorE0ELSQ_0ELNSO_7ScaleInE1ELSR_1EEEEEENS4_6LayoutINS5_IJNSA_ILi2EEESB_SB_EEENS5_IJSB_NSA_ILi0EEESX_EEEEENS5_IJNS4_10UnderscoreES10_S10_EEEEENS4_13SM90_TMA_LOADENS4_14ComposedLayoutINS4_7SwizzleILi2ELi4ELi3EEENS4_18smem_ptr_flag_bitsILi16EEENSU_INS5_IJNSA_ILi8EEESH_EEENS5_IJSH_SB_EEEEEEEvNS4_8identityES13_S1D_vS1E_EENS_8epilogue10collective6detail29Sm90TmaWarpSpecializedAdapterINS1H_15DefaultEpilogueISJ_SK_SK_NS1G_6thread17LinearCombinationISJ_Li1EffLNS1L_9ScaleType4KindE0ELNS_15FloatRoundStyleE2ESJ_EENS1_15EpilogueDefaultEEEEEvvEEEEvNT_6ParamsE:
	.zero		1664


//--------------------- SYMBOLS --------------------------

	.type		.nv.reservedSmem.offset0,@object
	.size		.nv.reservedSmem.offset0,0x4
	.type		__assertfail,@function
